//
// Generated by NVIDIA NVVM Compiler
//
// Compiler Build ID: CL-36424714
// Cuda compilation tools, release 13.0, V13.0.88
// Based on NVVM 20.0.0
//

.version 9.0
.target sm_100
.address_size 64

	// .globl	_Z27flash_attn_2_fwd_f32_kernelPKfS0_S0_iiiiiifPfS1_S1_
.extern .shared .align 16 .b8 sram[];

.visible .entry _Z27flash_attn_2_fwd_f32_kernelPKfS0_S0_iiiiiifPfS1_S1_(
	.param .u64 .ptr .align 1 _Z27flash_attn_2_fwd_f32_kernelPKfS0_S0_iiiiiifPfS1_S1__param_0,
	.param .u64 .ptr .align 1 _Z27flash_attn_2_fwd_f32_kernelPKfS0_S0_iiiiiifPfS1_S1__param_1,
	.param .u64 .ptr .align 1 _Z27flash_attn_2_fwd_f32_kernelPKfS0_S0_iiiiiifPfS1_S1__param_2,
	.param .u32 _Z27flash_attn_2_fwd_f32_kernelPKfS0_S0_iiiiiifPfS1_S1__param_3,
	.param .u32 _Z27flash_attn_2_fwd_f32_kernelPKfS0_S0_iiiiiifPfS1_S1__param_4,
	.param .u32 _Z27flash_attn_2_fwd_f32_kernelPKfS0_S0_iiiiiifPfS1_S1__param_5,
	.param .u32 _Z27flash_attn_2_fwd_f32_kernelPKfS0_S0_iiiiiifPfS1_S1__param_6,
	.param .u32 _Z27flash_attn_2_fwd_f32_kernelPKfS0_S0_iiiiiifPfS1_S1__param_7,
	.param .u32 _Z27flash_attn_2_fwd_f32_kernelPKfS0_S0_iiiiiifPfS1_S1__param_8,
	.param .f32 _Z27flash_attn_2_fwd_f32_kernelPKfS0_S0_iiiiiifPfS1_S1__param_9,
	.param .u64 .ptr .align 1 _Z27flash_attn_2_fwd_f32_kernelPKfS0_S0_iiiiiifPfS1_S1__param_10,
	.param .u64 .ptr .align 1 _Z27flash_attn_2_fwd_f32_kernelPKfS0_S0_iiiiiifPfS1_S1__param_11,
	.param .u64 .ptr .align 1 _Z27flash_attn_2_fwd_f32_kernelPKfS0_S0_iiiiiifPfS1_S1__param_12
)
{
	.reg .pred 	%p<80>;
	.reg .b32 	%r<314>;
	.reg .b32 	%f<460>;
	.reg .b64 	%rd<59>;

	ld.param.u64 	%rd12, [_Z27flash_attn_2_fwd_f32_kernelPKfS0_S0_iiiiiifPfS1_S1__param_0];
	ld.param.u64 	%rd13, [_Z27flash_attn_2_fwd_f32_kernelPKfS0_S0_iiiiiifPfS1_S1__param_1];
	ld.param.u64 	%rd14, [_Z27flash_attn_2_fwd_f32_kernelPKfS0_S0_iiiiiifPfS1_S1__param_2];
	ld.param.u32 	%r101, [_Z27flash_attn_2_fwd_f32_kernelPKfS0_S0_iiiiiifPfS1_S1__param_3];
	ld.param.u32 	%r102, [_Z27flash_attn_2_fwd_f32_kernelPKfS0_S0_iiiiiifPfS1_S1__param_4];
	ld.param.u32 	%r103, [_Z27flash_attn_2_fwd_f32_kernelPKfS0_S0_iiiiiifPfS1_S1__param_5];
	ld.param.u32 	%r104, [_Z27flash_attn_2_fwd_f32_kernelPKfS0_S0_iiiiiifPfS1_S1__param_6];
	ld.param.u32 	%r105, [_Z27flash_attn_2_fwd_f32_kernelPKfS0_S0_iiiiiifPfS1_S1__param_7];
	ld.param.u32 	%r106, [_Z27flash_attn_2_fwd_f32_kernelPKfS0_S0_iiiiiifPfS1_S1__param_8];
	ld.param.f32 	%f56, [_Z27flash_attn_2_fwd_f32_kernelPKfS0_S0_iiiiiifPfS1_S1__param_9];
	ld.param.u64 	%rd15, [_Z27flash_attn_2_fwd_f32_kernelPKfS0_S0_iiiiiifPfS1_S1__param_10];
	ld.param.u64 	%rd16, [_Z27flash_attn_2_fwd_f32_kernelPKfS0_S0_iiiiiifPfS1_S1__param_11];
	ld.param.u64 	%rd17, [_Z27flash_attn_2_fwd_f32_kernelPKfS0_S0_iiiiiifPfS1_S1__param_12];
	cvta.to.global.u64 	%rd1, %rd12;
	cvta.to.global.u64 	%rd2, %rd14;
	cvta.to.global.u64 	%rd3, %rd13;
	cvta.to.global.u64 	%rd4, %rd17;
	cvta.to.global.u64 	%rd5, %rd15;
	cvta.to.global.u64 	%rd6, %rd16;
	mul.lo.s32 	%r1, %r105, %r102;
	setp.lt.s32 	%p1, %r104, 1;
	@%p1 bra 	$L__BB0_110;
	mov.u32 	%r108, %ctaid.y;
	mul.lo.s32 	%r109, %r101, %r108;
	mov.u32 	%r110, %nctaid.y;
	mov.u32 	%r111, %ctaid.x;
	mul.lo.s32 	%r112, %r111, %r110;
	mad.lo.s32 	%r113, %r112, %r101, %r109;
	shl.b32 	%r114, %r1, 2;
	mov.u32 	%r115, sram;
	add.s32 	%r2, %r115, %r114;
	add.s32 	%r3, %r2, %r114;
	add.s32 	%r4, %r3, %r114;
	mov.u32 	%r116, %tid.x;
	mul.lo.s32 	%r5, %r102, %r116;
	mad.lo.s32 	%r6, %r113, %r102, %r5;
	add.s32 	%r7, %r113, %r116;
	mul.lo.s32 	%r8, %r105, %r116;
	add.s32 	%r9, %r102, -1;
	and.b32  	%r10, %r102, 15;
	add.s32 	%r11, %r10, -1;
	and.b32  	%r12, %r102, 7;
	add.s32 	%r13, %r12, -1;
	and.b32  	%r14, %r102, 3;
	add.s32 	%r15, %r14, -1;
	and.b32  	%r16, %r105, 7;
	add.s32 	%r17, %r16, -1;
	and.b32  	%r18, %r105, 3;
	add.s32 	%r19, %r18, -1;
	and.b32  	%r20, %r102, 2147483632;
	and.b32  	%r21, %r102, 2147483640;
	and.b32  	%r22, %r102, 1;
	mul.f32 	%f1, %f56, 0f00000000;
	and.b32  	%r23, %r105, 2147483640;
	and.b32  	%r24, %r105, 1;
	neg.s32 	%r25, %r20;
	shl.b32 	%r117, %r5, 2;
	add.s32 	%r118, %r117, %r115;
	add.s32 	%r26, %r118, 32;
	mov.b32 	%r276, 0;
$L__BB0_2:
	setp.lt.s32 	%p2, %r102, 1;
	@%p2 bra 	$L__BB0_16;
	setp.lt.u32 	%p3, %r9, 15;
	mad.lo.s32 	%r28, %r276, %r1, %r6;
	mov.b32 	%r281, 0;
	@%p3 bra 	$L__BB0_6;
	mov.u32 	%r277, %r26;
	mov.u32 	%r278, %r28;
	mov.u32 	%r279, %r25;
$L__BB0_5:
	.pragma "nounroll";
	mul.wide.s32 	%rd18, %r278, 4;
	add.s64 	%rd19, %rd1, %rd18;
	ld.global.f32 	%f57, [%rd19];
	st.shared.f32 	[%r277+-32], %f57;
	ld.global.f32 	%f58, [%rd19+4];
	st.shared.f32 	[%r277+-28], %f58;
	ld.global.f32 	%f59, [%rd19+8];
	st.shared.f32 	[%r277+-24], %f59;
	ld.global.f32 	%f60, [%rd19+12];
	st.shared.f32 	[%r277+-20], %f60;
	ld.global.f32 	%f61, [%rd19+16];
	st.shared.f32 	[%r277+-16], %f61;
	ld.global.f32 	%f62, [%rd19+20];
	st.shared.f32 	[%r277+-12], %f62;
	ld.global.f32 	%f63, [%rd19+24];
	st.shared.f32 	[%r277+-8], %f63;
	ld.global.f32 	%f64, [%rd19+28];
	st.shared.f32 	[%r277+-4], %f64;
	ld.global.f32 	%f65, [%rd19+32];
	st.shared.f32 	[%r277], %f65;
	ld.global.f32 	%f66, [%rd19+36];
	st.shared.f32 	[%r277+4], %f66;
	ld.global.f32 	%f67, [%rd19+40];
	st.shared.f32 	[%r277+8], %f67;
	ld.global.f32 	%f68, [%rd19+44];
	st.shared.f32 	[%r277+12], %f68;
	ld.global.f32 	%f69, [%rd19+48];
	st.shared.f32 	[%r277+16], %f69;
	ld.global.f32 	%f70, [%rd19+52];
	st.shared.f32 	[%r277+20], %f70;
	ld.global.f32 	%f71, [%rd19+56];
	st.shared.f32 	[%r277+24], %f71;
	ld.global.f32 	%f72, [%rd19+60];
	st.shared.f32 	[%r277+28], %f72;
	add.s32 	%r279, %r279, 16;
	add.s32 	%r278, %r278, 16;
	add.s32 	%r277, %r277, 64;
	setp.ne.s32 	%p4, %r279, 0;
	mov.u32 	%r281, %r20;
	@%p4 bra 	$L__BB0_5;
$L__BB0_6:
	setp.eq.s32 	%p5, %r10, 0;
	@%p5 bra 	$L__BB0_16;
	setp.lt.u32 	%p6, %r11, 7;
	@%p6 bra 	$L__BB0_9;
	add.s32 	%r120, %r28, %r281;
	mul.wide.s32 	%rd20, %r120, 4;
	add.s64 	%rd21, %rd1, %rd20;
	ld.global.f32 	%f73, [%rd21];
	add.s32 	%r121, %r281, %r5;
	shl.b32 	%r122, %r121, 2;
	mov.u32 	%r123, sram;
	add.s32 	%r124, %r123, %r122;
	st.shared.f32 	[%r124], %f73;
	ld.global.f32 	%f74, [%rd21+4];
	st.shared.f32 	[%r124+4], %f74;
	ld.global.f32 	%f75, [%rd21+8];
	st.shared.f32 	[%r124+8], %f75;
	ld.global.f32 	%f76, [%rd21+12];
	st.shared.f32 	[%r124+12], %f76;
	ld.global.f32 	%f77, [%rd21+16];
	st.shared.f32 	[%r124+16], %f77;
	ld.global.f32 	%f78, [%rd21+20];
	st.shared.f32 	[%r124+20], %f78;
	ld.global.f32 	%f79, [%rd21+24];
	st.shared.f32 	[%r124+24], %f79;
	ld.global.f32 	%f80, [%rd21+28];
	st.shared.f32 	[%r124+28], %f80;
	add.s32 	%r281, %r281, 8;
$L__BB0_9:
	setp.eq.s32 	%p7, %r12, 0;
	@%p7 bra 	$L__BB0_16;
	setp.lt.u32 	%p8, %r13, 3;
	@%p8 bra 	$L__BB0_12;
	add.s32 	%r125, %r28, %r281;
	mul.wide.s32 	%rd22, %r125, 4;
	add.s64 	%rd23, %rd1, %rd22;
	ld.global.f32 	%f81, [%rd23];
	add.s32 	%r126, %r281, %r5;
	shl.b32 	%r127, %r126, 2;
	mov.u32 	%r128, sram;
	add.s32 	%r129, %r128, %r127;
	st.shared.f32 	[%r129], %f81;
	ld.global.f32 	%f82, [%rd23+4];
	st.shared.f32 	[%r129+4], %f82;
	ld.global.f32 	%f83, [%rd23+8];
	st.shared.f32 	[%r129+8], %f83;
	ld.global.f32 	%f84, [%rd23+12];
	st.shared.f32 	[%r129+12], %f84;
	add.s32 	%r281, %r281, 4;
$L__BB0_12:
	setp.eq.s32 	%p9, %r14, 0;
	@%p9 bra 	$L__BB0_16;
	setp.eq.s32 	%p10, %r14, 1;
	add.s32 	%r130, %r28, %r281;
	mul.wide.s32 	%rd24, %r130, 4;
	add.s64 	%rd7, %rd1, %rd24;
	ld.global.f32 	%f85, [%rd7];
	add.s32 	%r131, %r281, %r5;
	shl.b32 	%r132, %r131, 2;
	mov.u32 	%r133, sram;
	add.s32 	%r40, %r133, %r132;
	st.shared.f32 	[%r40], %f85;
	@%p10 bra 	$L__BB0_16;
	setp.eq.s32 	%p11, %r14, 2;
	ld.global.f32 	%f86, [%rd7+4];
	st.shared.f32 	[%r40+4], %f86;
	@%p11 bra 	$L__BB0_16;
	ld.global.f32 	%f87, [%rd7+8];
	st.shared.f32 	[%r40+8], %f87;
$L__BB0_16:
	setp.lt.s32 	%p12, %r103, 1;
	bar.sync 	0;
	@%p12 bra 	$L__BB0_97;
	mad.lo.s32 	%r135, %r276, %r106, %r7;
	mul.wide.s32 	%rd25, %r135, 4;
	add.s64 	%rd8, %rd6, %rd25;
	add.s64 	%rd9, %rd5, %rd25;
	mad.lo.s32 	%r41, %r276, %r1, %r6;
	mov.b32 	%r283, 0;
$L__BB0_18:
	@%p2 bra 	$L__BB0_30;
	setp.lt.u32 	%p14, %r9, 7;
	mad.lo.s32 	%r43, %r283, %r1, %r6;
	mov.b32 	%r286, 0;
	@%p14 bra 	$L__BB0_22;
	mov.b32 	%r284, 0;
$L__BB0_21:
	.pragma "nounroll";
	add.s32 	%r138, %r43, %r284;
	mul.wide.s32 	%rd26, %r138, 4;
	add.s64 	%rd27, %rd3, %rd26;
	ld.global.f32 	%f88, [%rd27];
	add.s32 	%r139, %r284, %r5;
	shl.b32 	%r140, %r139, 2;
	add.s32 	%r141, %r2, %r140;
	st.shared.f32 	[%r141], %f88;
	add.s64 	%rd28, %rd2, %rd26;
	ld.global.f32 	%f89, [%rd28];
	add.s32 	%r142, %r3, %r140;
	st.shared.f32 	[%r142], %f89;
	ld.global.f32 	%f90, [%rd27+4];
	st.shared.f32 	[%r141+4], %f90;
	ld.global.f32 	%f91, [%rd28+4];
	st.shared.f32 	[%r142+4], %f91;
	ld.global.f32 	%f92, [%rd27+8];
	st.shared.f32 	[%r141+8], %f92;
	ld.global.f32 	%f93, [%rd28+8];
	st.shared.f32 	[%r142+8], %f93;
	ld.global.f32 	%f94, [%rd27+12];
	st.shared.f32 	[%r141+12], %f94;
	ld.global.f32 	%f95, [%rd28+12];
	st.shared.f32 	[%r142+12], %f95;
	ld.global.f32 	%f96, [%rd27+16];
	st.shared.f32 	[%r141+16], %f96;
	ld.global.f32 	%f97, [%rd28+16];
	st.shared.f32 	[%r142+16], %f97;
	ld.global.f32 	%f98, [%rd27+20];
	st.shared.f32 	[%r141+20], %f98;
	ld.global.f32 	%f99, [%rd28+20];
	st.shared.f32 	[%r142+20], %f99;
	ld.global.f32 	%f100, [%rd27+24];
	st.shared.f32 	[%r141+24], %f100;
	ld.global.f32 	%f101, [%rd28+24];
	st.shared.f32 	[%r142+24], %f101;
	ld.global.f32 	%f102, [%rd27+28];
	st.shared.f32 	[%r141+28], %f102;
	ld.global.f32 	%f103, [%rd28+28];
	st.shared.f32 	[%r142+28], %f103;
	add.s32 	%r284, %r284, 8;
	setp.ne.s32 	%p15, %r284, %r21;
	mov.u32 	%r286, %r21;
	@%p15 bra 	$L__BB0_21;
$L__BB0_22:
	setp.eq.s32 	%p16, %r12, 0;
	@%p16 bra 	$L__BB0_30;
	setp.lt.u32 	%p17, %r13, 3;
	@%p17 bra 	$L__BB0_25;
	add.s32 	%r143, %r43, %r286;
	mul.wide.s32 	%rd29, %r143, 4;
	add.s64 	%rd30, %rd3, %rd29;
	ld.global.f32 	%f104, [%rd30];
	add.s32 	%r144, %r286, %r5;
	shl.b32 	%r145, %r144, 2;
	add.s32 	%r146, %r2, %r145;
	st.shared.f32 	[%r146], %f104;
	add.s64 	%rd31, %rd2, %rd29;
	ld.global.f32 	%f105, [%rd31];
	add.s32 	%r147, %r3, %r145;
	st.shared.f32 	[%r147], %f105;
	ld.global.f32 	%f106, [%rd30+4];
	st.shared.f32 	[%r146+4], %f106;
	ld.global.f32 	%f107, [%rd31+4];
	st.shared.f32 	[%r147+4], %f107;
	ld.global.f32 	%f108, [%rd30+8];
	st.shared.f32 	[%r146+8], %f108;
	ld.global.f32 	%f109, [%rd31+8];
	st.shared.f32 	[%r147+8], %f109;
	ld.global.f32 	%f110, [%rd30+12];
	st.shared.f32 	[%r146+12], %f110;
	ld.global.f32 	%f111, [%rd31+12];
	st.shared.f32 	[%r147+12], %f111;
	add.s32 	%r286, %r286, 4;
$L__BB0_25:
	setp.eq.s32 	%p18, %r14, 0;
	@%p18 bra 	$L__BB0_30;
	setp.eq.s32 	%p19, %r15, 0;
	@%p19 bra 	$L__BB0_28;
	add.s32 	%r148, %r43, %r286;
	mul.wide.s32 	%rd32, %r148, 4;
	add.s64 	%rd33, %rd3, %rd32;
	ld.global.f32 	%f112, [%rd33];
	add.s32 	%r149, %r286, %r5;
	shl.b32 	%r150, %r149, 2;
	add.s32 	%r151, %r2, %r150;
	st.shared.f32 	[%r151], %f112;
	add.s64 	%rd34, %rd2, %rd32;
	ld.global.f32 	%f113, [%rd34];
	add.s32 	%r152, %r3, %r150;
	st.shared.f32 	[%r152], %f113;
	ld.global.f32 	%f114, [%rd33+4];
	st.shared.f32 	[%r151+4], %f114;
	ld.global.f32 	%f115, [%rd34+4];
	st.shared.f32 	[%r152+4], %f115;
	add.s32 	%r286, %r286, 2;
$L__BB0_28:
	setp.eq.s32 	%p20, %r22, 0;
	@%p20 bra 	$L__BB0_30;
	add.s32 	%r153, %r43, %r286;
	mul.wide.s32 	%rd35, %r153, 4;
	add.s64 	%rd36, %rd3, %rd35;
	ld.global.f32 	%f116, [%rd36];
	add.s32 	%r154, %r286, %r5;
	shl.b32 	%r155, %r154, 2;
	add.s32 	%r156, %r2, %r155;
	st.shared.f32 	[%r156], %f116;
	add.s64 	%rd37, %rd2, %rd35;
	ld.global.f32 	%f117, [%rd37];
	add.s32 	%r157, %r3, %r155;
	st.shared.f32 	[%r157], %f117;
$L__BB0_30:
	setp.lt.s32 	%p21, %r105, 1;
	bar.sync 	0;
	ld.global.f32 	%f2, [%rd8];
	ld.global.f32 	%f3, [%rd9];
	mov.f32 	%f442, 0fFF800000;
	@%p21 bra 	$L__BB0_56;
	@%p2 bra 	$L__BB0_45;
	mov.f32 	%f442, 0fFF800000;
	mov.b32 	%r288, 0;
$L__BB0_33:
	setp.lt.u32 	%p34, %r9, 7;
	mul.lo.s32 	%r52, %r288, %r102;
	mov.f32 	%f435, 0f00000000;
	mov.b32 	%r291, 0;
	@%p34 bra 	$L__BB0_36;
	mov.f32 	%f435, 0f00000000;
	mov.b32 	%r289, 0;
$L__BB0_35:
	.pragma "nounroll";
	add.s32 	%r175, %r289, %r5;
	shl.b32 	%r176, %r175, 2;
	mov.u32 	%r177, sram;
	add.s32 	%r178, %r177, %r176;
	ld.shared.f32 	%f128, [%r178];
	add.s32 	%r179, %r289, %r52;
	shl.b32 	%r180, %r179, 2;
	add.s32 	%r181, %r2, %r180;
	ld.shared.f32 	%f129, [%r181];
	fma.rn.f32 	%f130, %f128, %f129, %f435;
	ld.shared.f32 	%f131, [%r178+4];
	ld.shared.f32 	%f132, [%r181+4];
	fma.rn.f32 	%f133, %f131, %f132, %f130;
	ld.shared.f32 	%f134, [%r178+8];
	ld.shared.f32 	%f135, [%r181+8];
	fma.rn.f32 	%f136, %f134, %f135, %f133;
	ld.shared.f32 	%f137, [%r178+12];
	ld.shared.f32 	%f138, [%r181+12];
	fma.rn.f32 	%f139, %f137, %f138, %f136;
	ld.shared.f32 	%f140, [%r178+16];
	ld.shared.f32 	%f141, [%r181+16];
	fma.rn.f32 	%f142, %f140, %f141, %f139;
	ld.shared.f32 	%f143, [%r178+20];
	ld.shared.f32 	%f144, [%r181+20];
	fma.rn.f32 	%f145, %f143, %f144, %f142;
	ld.shared.f32 	%f146, [%r178+24];
	ld.shared.f32 	%f147, [%r181+24];
	fma.rn.f32 	%f148, %f146, %f147, %f145;
	ld.shared.f32 	%f149, [%r178+28];
	ld.shared.f32 	%f150, [%r181+28];
	fma.rn.f32 	%f435, %f149, %f150, %f148;
	add.s32 	%r289, %r289, 8;
	setp.ne.s32 	%p35, %r289, %r21;
	mov.u32 	%r291, %r21;
	@%p35 bra 	$L__BB0_35;
$L__BB0_36:
	setp.eq.s32 	%p36, %r12, 0;
	@%p36 bra 	$L__BB0_44;
	setp.lt.u32 	%p37, %r13, 3;
	@%p37 bra 	$L__BB0_39;
	add.s32 	%r182, %r291, %r5;
	shl.b32 	%r183, %r182, 2;
	mov.u32 	%r184, sram;
	add.s32 	%r185, %r184, %r183;
	ld.shared.f32 	%f152, [%r185];
	add.s32 	%r186, %r291, %r52;
	shl.b32 	%r187, %r186, 2;
	add.s32 	%r188, %r2, %r187;
	ld.shared.f32 	%f153, [%r188];
	fma.rn.f32 	%f154, %f152, %f153, %f435;
	ld.shared.f32 	%f155, [%r185+4];
	ld.shared.f32 	%f156, [%r188+4];
	fma.rn.f32 	%f157, %f155, %f156, %f154;
	ld.shared.f32 	%f158, [%r185+8];
	ld.shared.f32 	%f159, [%r188+8];
	fma.rn.f32 	%f160, %f158, %f159, %f157;
	ld.shared.f32 	%f161, [%r185+12];
	ld.shared.f32 	%f162, [%r188+12];
	fma.rn.f32 	%f435, %f161, %f162, %f160;
	add.s32 	%r291, %r291, 4;
$L__BB0_39:
	setp.eq.s32 	%p38, %r14, 0;
	@%p38 bra 	$L__BB0_44;
	setp.eq.s32 	%p39, %r15, 0;
	@%p39 bra 	$L__BB0_42;
	add.s32 	%r189, %r291, %r5;
	shl.b32 	%r190, %r189, 2;
	mov.u32 	%r191, sram;
	add.s32 	%r192, %r191, %r190;
	ld.shared.f32 	%f164, [%r192];
	add.s32 	%r193, %r291, %r52;
	shl.b32 	%r194, %r193, 2;
	add.s32 	%r195, %r2, %r194;
	ld.shared.f32 	%f165, [%r195];
	fma.rn.f32 	%f166, %f164, %f165, %f435;
	ld.shared.f32 	%f167, [%r192+4];
	ld.shared.f32 	%f168, [%r195+4];
	fma.rn.f32 	%f435, %f167, %f168, %f166;
	add.s32 	%r291, %r291, 2;
$L__BB0_42:
	setp.eq.s32 	%p40, %r22, 0;
	@%p40 bra 	$L__BB0_44;
	add.s32 	%r196, %r291, %r5;
	shl.b32 	%r197, %r196, 2;
	mov.u32 	%r198, sram;
	add.s32 	%r199, %r198, %r197;
	ld.shared.f32 	%f169, [%r199];
	add.s32 	%r200, %r291, %r52;
	shl.b32 	%r201, %r200, 2;
	add.s32 	%r202, %r2, %r201;
	ld.shared.f32 	%f170, [%r202];
	fma.rn.f32 	%f435, %f169, %f170, %f435;
$L__BB0_44:
	mul.f32 	%f171, %f56, %f435;
	add.s32 	%r203, %r288, %r8;
	shl.b32 	%r204, %r203, 2;
	add.s32 	%r205, %r4, %r204;
	st.shared.f32 	[%r205], %f171;
	setp.gt.f32 	%p41, %f171, %f442;
	selp.f32 	%f442, %f171, %f442, %p41;
	add.s32 	%r288, %r288, 1;
	setp.eq.s32 	%p42, %r288, %r105;
	@%p42 bra 	$L__BB0_56;
	bra.uni 	$L__BB0_33;
$L__BB0_45:
	setp.lt.u32 	%p23, %r105, 8;
	mov.f32 	%f442, 0fFF800000;
	mov.b32 	%r294, 0;
	@%p23 bra 	$L__BB0_48;
	mov.f32 	%f442, 0fFF800000;
	mov.b32 	%r296, 0;
$L__BB0_47:
	.pragma "nounroll";
	add.s32 	%r160, %r296, %r8;
	shl.b32 	%r161, %r160, 2;
	add.s32 	%r162, %r4, %r161;
	st.shared.f32 	[%r162], %f1;
	setp.gt.f32 	%p24, %f1, %f442;
	selp.f32 	%f442, %f1, %f442, %p24;
	st.shared.f32 	[%r162+4], %f1;
	st.shared.f32 	[%r162+8], %f1;
	st.shared.f32 	[%r162+12], %f1;
	st.shared.f32 	[%r162+16], %f1;
	st.shared.f32 	[%r162+20], %f1;
	st.shared.f32 	[%r162+24], %f1;
	st.shared.f32 	[%r162+28], %f1;
	add.s32 	%r296, %r296, 8;
	setp.eq.s32 	%p25, %r296, %r23;
	mov.u32 	%r294, %r23;
	@%p25 bra 	$L__BB0_48;
	bra.uni 	$L__BB0_47;
$L__BB0_48:
	setp.eq.s32 	%p26, %r16, 0;
	@%p26 bra 	$L__BB0_56;
	setp.lt.u32 	%p27, %r17, 3;
	@%p27 bra 	$L__BB0_51;
	add.s32 	%r163, %r294, %r8;
	shl.b32 	%r164, %r163, 2;
	add.s32 	%r165, %r4, %r164;
	st.shared.f32 	[%r165], %f1;
	setp.gt.f32 	%p28, %f1, %f442;
	selp.f32 	%f442, %f1, %f442, %p28;
	st.shared.f32 	[%r165+4], %f1;
	st.shared.f32 	[%r165+8], %f1;
	st.shared.f32 	[%r165+12], %f1;
	add.s32 	%r294, %r294, 4;
$L__BB0_51:
	setp.eq.s32 	%p29, %r18, 0;
	@%p29 bra 	$L__BB0_56;
	setp.eq.s32 	%p30, %r19, 0;
	@%p30 bra 	$L__BB0_54;
	add.s32 	%r166, %r294, %r8;
	shl.b32 	%r167, %r166, 2;
	add.s32 	%r168, %r4, %r167;
	st.shared.f32 	[%r168], %f1;
	setp.gt.f32 	%p31, %f1, %f442;
	selp.f32 	%f442, %f1, %f442, %p31;
	st.shared.f32 	[%r168+4], %f1;
	add.s32 	%r294, %r294, 2;
$L__BB0_54:
	setp.eq.s32 	%p32, %r24, 0;
	@%p32 bra 	$L__BB0_56;
	add.s32 	%r169, %r294, %r8;
	shl.b32 	%r170, %r169, 2;
	add.s32 	%r171, %r4, %r170;
	st.shared.f32 	[%r171], %f1;
	setp.gt.f32 	%p33, %f1, %f442;
	selp.f32 	%f442, %f1, %f442, %p33;
$L__BB0_56:
	mov.f32 	%f451, 0f00000000;
	@%p21 bra 	$L__BB0_68;
	setp.lt.u32 	%p44, %r105, 8;
	mov.f32 	%f451, 0f00000000;
	mov.b32 	%r299, 0;
	@%p44 bra 	$L__BB0_60;
	mov.f32 	%f451, 0f00000000;
	mov.b32 	%r297, 0;
$L__BB0_59:
	.pragma "nounroll";
	add.s32 	%r208, %r297, %r8;
	shl.b32 	%r209, %r208, 2;
	add.s32 	%r210, %r4, %r209;
	ld.shared.f32 	%f176, [%r210];
	sub.f32 	%f177, %f176, %f442;
	mul.f32 	%f178, %f177, 0f3FB8AA3B;
	ex2.approx.f32 	%f179, %f178;
	st.shared.f32 	[%r210], %f179;
	add.f32 	%f180, %f451, %f179;
	ld.shared.f32 	%f181, [%r210+4];
	sub.f32 	%f182, %f181, %f442;
	mul.f32 	%f183, %f182, 0f3FB8AA3B;
	ex2.approx.f32 	%f184, %f183;
	st.shared.f32 	[%r210+4], %f184;
	add.f32 	%f185, %f180, %f184;
	ld.shared.f32 	%f186, [%r210+8];
	sub.f32 	%f187, %f186, %f442;
	mul.f32 	%f188, %f187, 0f3FB8AA3B;
	ex2.approx.f32 	%f189, %f188;
	st.shared.f32 	[%r210+8], %f189;
	add.f32 	%f190, %f185, %f189;
	ld.shared.f32 	%f191, [%r210+12];
	sub.f32 	%f192, %f191, %f442;
	mul.f32 	%f193, %f192, 0f3FB8AA3B;
	ex2.approx.f32 	%f194, %f193;
	st.shared.f32 	[%r210+12], %f194;
	add.f32 	%f195, %f190, %f194;
	ld.shared.f32 	%f196, [%r210+16];
	sub.f32 	%f197, %f196, %f442;
	mul.f32 	%f198, %f197, 0f3FB8AA3B;
	ex2.approx.f32 	%f199, %f198;
	st.shared.f32 	[%r210+16], %f199;
	add.f32 	%f200, %f195, %f199;
	ld.shared.f32 	%f201, [%r210+20];
	sub.f32 	%f202, %f201, %f442;
	mul.f32 	%f203, %f202, 0f3FB8AA3B;
	ex2.approx.f32 	%f204, %f203;
	st.shared.f32 	[%r210+20], %f204;
	add.f32 	%f205, %f200, %f204;
	ld.shared.f32 	%f206, [%r210+24];
	sub.f32 	%f207, %f206, %f442;
	mul.f32 	%f208, %f207, 0f3FB8AA3B;
	ex2.approx.f32 	%f209, %f208;
	st.shared.f32 	[%r210+24], %f209;
	add.f32 	%f210, %f205, %f209;
	ld.shared.f32 	%f211, [%r210+28];
	sub.f32 	%f212, %f211, %f442;
	mul.f32 	%f213, %f212, 0f3FB8AA3B;
	ex2.approx.f32 	%f214, %f213;
	st.shared.f32 	[%r210+28], %f214;
	add.f32 	%f451, %f210, %f214;
	add.s32 	%r297, %r297, 8;
	setp.ne.s32 	%p45, %r297, %r23;
	mov.u32 	%r299, %r23;
	@%p45 bra 	$L__BB0_59;
$L__BB0_60:
	setp.eq.s32 	%p46, %r16, 0;
	@%p46 bra 	$L__BB0_68;
	setp.lt.u32 	%p47, %r17, 3;
	@%p47 bra 	$L__BB0_63;
	add.s32 	%r211, %r299, %r8;
	shl.b32 	%r212, %r211, 2;
	add.s32 	%r213, %r4, %r212;
	ld.shared.f32 	%f216, [%r213];
	sub.f32 	%f217, %f216, %f442;
	mul.f32 	%f218, %f217, 0f3FB8AA3B;
	ex2.approx.f32 	%f219, %f218;
	st.shared.f32 	[%r213], %f219;
	add.f32 	%f220, %f451, %f219;
	ld.shared.f32 	%f221, [%r213+4];
	sub.f32 	%f222, %f221, %f442;
	mul.f32 	%f223, %f222, 0f3FB8AA3B;
	ex2.approx.f32 	%f224, %f223;
	st.shared.f32 	[%r213+4], %f224;
	add.f32 	%f225, %f220, %f224;
	ld.shared.f32 	%f226, [%r213+8];
	sub.f32 	%f227, %f226, %f442;
	mul.f32 	%f228, %f227, 0f3FB8AA3B;
	ex2.approx.f32 	%f229, %f228;
	st.shared.f32 	[%r213+8], %f229;
	add.f32 	%f230, %f225, %f229;
	ld.shared.f32 	%f231, [%r213+12];
	sub.f32 	%f232, %f231, %f442;
	mul.f32 	%f233, %f232, 0f3FB8AA3B;
	ex2.approx.f32 	%f234, %f233;
	st.shared.f32 	[%r213+12], %f234;
	add.f32 	%f451, %f230, %f234;
	add.s32 	%r299, %r299, 4;
$L__BB0_63:
	setp.eq.s32 	%p48, %r18, 0;
	@%p48 bra 	$L__BB0_68;
	setp.eq.s32 	%p49, %r19, 0;
	@%p49 bra 	$L__BB0_66;
	add.s32 	%r214, %r299, %r8;
	shl.b32 	%r215, %r214, 2;
	add.s32 	%r216, %r4, %r215;
	ld.shared.f32 	%f236, [%r216];
	sub.f32 	%f237, %f236, %f442;
	mul.f32 	%f238, %f237, 0f3FB8AA3B;
	ex2.approx.f32 	%f239, %f238;
	st.shared.f32 	[%r216], %f239;
	add.f32 	%f240, %f451, %f239;
	ld.shared.f32 	%f241, [%r216+4];
	sub.f32 	%f242, %f241, %f442;
	mul.f32 	%f243, %f242, 0f3FB8AA3B;
	ex2.approx.f32 	%f244, %f243;
	st.shared.f32 	[%r216+4], %f244;
	add.f32 	%f451, %f240, %f244;
	add.s32 	%r299, %r299, 2;
$L__BB0_66:
	setp.eq.s32 	%p50, %r24, 0;
	@%p50 bra 	$L__BB0_68;
	add.s32 	%r217, %r299, %r8;
	shl.b32 	%r218, %r217, 2;
	add.s32 	%r219, %r4, %r218;
	ld.shared.f32 	%f245, [%r219];
	sub.f32 	%f246, %f245, %f442;
	mul.f32 	%f247, %f246, 0f3FB8AA3B;
	ex2.approx.f32 	%f248, %f247;
	st.shared.f32 	[%r219], %f248;
	add.f32 	%f451, %f451, %f248;
$L__BB0_68:
	max.f32 	%f249, %f2, %f442;
	sub.f32 	%f250, %f2, %f249;
	mul.f32 	%f251, %f250, 0f3FB8AA3B;
	ex2.approx.f32 	%f42, %f251;
	fma.rn.f32 	%f252, %f3, %f42, %f451;
	st.global.f32 	[%rd8], %f249;
	st.global.f32 	[%rd9], %f252;
	@%p2 bra 	$L__BB0_96;
	rcp.rn.f32 	%f43, %f42;
	@%p21 bra 	$L__BB0_83;
	mov.b32 	%r301, 0;
$L__BB0_71:
	setp.lt.u32 	%p62, %r105, 8;
	mov.f32 	%f459, 0f00000000;
	mov.b32 	%r304, 0;
	@%p62 bra 	$L__BB0_74;
	mov.f32 	%f459, 0f00000000;
	mov.b32 	%r302, 0;
$L__BB0_73:
	.pragma "nounroll";
	add.s32 	%r229, %r302, %r8;
	shl.b32 	%r230, %r229, 2;
	add.s32 	%r231, %r4, %r230;
	ld.shared.f32 	%f318, [%r231];
	mad.lo.s32 	%r232, %r302, %r102, %r301;
	shl.b32 	%r233, %r232, 2;
	add.s32 	%r234, %r3, %r233;
	ld.shared.f32 	%f319, [%r234];
	fma.rn.f32 	%f320, %f318, %f319, %f459;
	ld.shared.f32 	%f321, [%r231+4];
	shl.b32 	%r235, %r102, 2;
	add.s32 	%r236, %r234, %r235;
	ld.shared.f32 	%f322, [%r236];
	fma.rn.f32 	%f323, %f321, %f322, %f320;
	ld.shared.f32 	%f324, [%r231+8];
	add.s32 	%r237, %r236, %r235;
	ld.shared.f32 	%f325, [%r237];
	fma.rn.f32 	%f326, %f324, %f325, %f323;
	ld.shared.f32 	%f327, [%r231+12];
	add.s32 	%r238, %r237, %r235;
	ld.shared.f32 	%f328, [%r238];
	fma.rn.f32 	%f329, %f327, %f328, %f326;
	ld.shared.f32 	%f330, [%r231+16];
	add.s32 	%r239, %r238, %r235;
	ld.shared.f32 	%f331, [%r239];
	fma.rn.f32 	%f332, %f330, %f331, %f329;
	ld.shared.f32 	%f333, [%r231+20];
	add.s32 	%r240, %r239, %r235;
	ld.shared.f32 	%f334, [%r240];
	fma.rn.f32 	%f335, %f333, %f334, %f332;
	ld.shared.f32 	%f336, [%r231+24];
	add.s32 	%r241, %r240, %r235;
	ld.shared.f32 	%f337, [%r241];
	fma.rn.f32 	%f338, %f336, %f337, %f335;
	ld.shared.f32 	%f339, [%r231+28];
	add.s32 	%r242, %r241, %r235;
	ld.shared.f32 	%f340, [%r242];
	fma.rn.f32 	%f459, %f339, %f340, %f338;
	add.s32 	%r302, %r302, 8;
	setp.ne.s32 	%p63, %r302, %r23;
	mov.u32 	%r304, %r23;
	@%p63 bra 	$L__BB0_73;
$L__BB0_74:
	setp.eq.s32 	%p64, %r16, 0;
	@%p64 bra 	$L__BB0_82;
	setp.lt.u32 	%p65, %r17, 3;
	@%p65 bra 	$L__BB0_77;
	add.s32 	%r243, %r304, %r8;
	shl.b32 	%r244, %r243, 2;
	add.s32 	%r245, %r4, %r244;
	ld.shared.f32 	%f342, [%r245];
	mad.lo.s32 	%r246, %r304, %r102, %r301;
	shl.b32 	%r247, %r246, 2;
	add.s32 	%r248, %r3, %r247;
	ld.shared.f32 	%f343, [%r248];
	fma.rn.f32 	%f344, %f342, %f343, %f459;
	ld.shared.f32 	%f345, [%r245+4];
	shl.b32 	%r249, %r102, 2;
	add.s32 	%r250, %r248, %r249;
	ld.shared.f32 	%f346, [%r250];
	fma.rn.f32 	%f347, %f345, %f346, %f344;
	ld.shared.f32 	%f348, [%r245+8];
	add.s32 	%r251, %r250, %r249;
	ld.shared.f32 	%f349, [%r251];
	fma.rn.f32 	%f350, %f348, %f349, %f347;
	ld.shared.f32 	%f351, [%r245+12];
	add.s32 	%r252, %r251, %r249;
	ld.shared.f32 	%f352, [%r252];
	fma.rn.f32 	%f459, %f351, %f352, %f350;
	add.s32 	%r304, %r304, 4;
$L__BB0_77:
	setp.eq.s32 	%p66, %r18, 0;
	@%p66 bra 	$L__BB0_82;
	setp.eq.s32 	%p67, %r19, 0;
	@%p67 bra 	$L__BB0_80;
	add.s32 	%r253, %r304, %r8;
	shl.b32 	%r254, %r253, 2;
	add.s32 	%r255, %r4, %r254;
	ld.shared.f32 	%f354, [%r255];
	mad.lo.s32 	%r256, %r304, %r102, %r301;
	shl.b32 	%r257, %r256, 2;
	add.s32 	%r258, %r3, %r257;
	ld.shared.f32 	%f355, [%r258];
	fma.rn.f32 	%f356, %f354, %f355, %f459;
	ld.shared.f32 	%f357, [%r255+4];
	shl.b32 	%r259, %r102, 2;
	add.s32 	%r260, %r258, %r259;
	ld.shared.f32 	%f358, [%r260];
	fma.rn.f32 	%f459, %f357, %f358, %f356;
	add.s32 	%r304, %r304, 2;
$L__BB0_80:
	setp.eq.s32 	%p68, %r24, 0;
	@%p68 bra 	$L__BB0_82;
	add.s32 	%r261, %r304, %r8;
	shl.b32 	%r262, %r261, 2;
	add.s32 	%r263, %r4, %r262;
	ld.shared.f32 	%f359, [%r263];
	mad.lo.s32 	%r264, %r304, %r102, %r301;
	shl.b32 	%r265, %r264, 2;
	add.s32 	%r266, %r3, %r265;
	ld.shared.f32 	%f360, [%r266];
	fma.rn.f32 	%f459, %f359, %f360, %f459;
$L__BB0_82:
	add.s32 	%r267, %r41, %r301;
	mul.wide.s32 	%rd45, %r267, 4;
	add.s64 	%rd46, %rd4, %rd45;
	ld.global.f32 	%f361, [%rd46];
	fma.rn.f32 	%f362, %f43, %f361, %f459;
	st.global.f32 	[%rd46], %f362;
	add.s32 	%r301, %r301, 1;
	setp.eq.s32 	%p69, %r301, %r102;
	@%p69 bra 	$L__BB0_96;
	bra.uni 	$L__BB0_71;
$L__BB0_83:
	setp.lt.u32 	%p53, %r9, 15;
	mov.b32 	%r308, 0;
	@%p53 bra 	$L__BB0_86;
	mov.b32 	%r306, 0;
$L__BB0_85:
	.pragma "nounroll";
	add.s32 	%r222, %r41, %r306;
	mul.wide.s32 	%rd38, %r222, 4;
	add.s64 	%rd39, %rd4, %rd38;
	ld.global.f32 	%f253, [%rd39];
	fma.rn.f32 	%f254, %f43, %f253, 0f00000000;
	st.global.f32 	[%rd39], %f254;
	ld.global.f32 	%f255, [%rd39+4];
	fma.rn.f32 	%f256, %f43, %f255, 0f00000000;
	st.global.f32 	[%rd39+4], %f256;
	ld.global.f32 	%f257, [%rd39+8];
	fma.rn.f32 	%f258, %f43, %f257, 0f00000000;
	st.global.f32 	[%rd39+8], %f258;
	ld.global.f32 	%f259, [%rd39+12];
	fma.rn.f32 	%f260, %f43, %f259, 0f00000000;
	st.global.f32 	[%rd39+12], %f260;
	ld.global.f32 	%f261, [%rd39+16];
	fma.rn.f32 	%f262, %f43, %f261, 0f00000000;
	st.global.f32 	[%rd39+16], %f262;
	ld.global.f32 	%f263, [%rd39+20];
	fma.rn.f32 	%f264, %f43, %f263, 0f00000000;
	st.global.f32 	[%rd39+20], %f264;
	ld.global.f32 	%f265, [%rd39+24];
	fma.rn.f32 	%f266, %f43, %f265, 0f00000000;
	st.global.f32 	[%rd39+24], %f266;
	ld.global.f32 	%f267, [%rd39+28];
	fma.rn.f32 	%f268, %f43, %f267, 0f00000000;
	st.global.f32 	[%rd39+28], %f268;
	ld.global.f32 	%f269, [%rd39+32];
	fma.rn.f32 	%f270, %f43, %f269, 0f00000000;
	st.global.f32 	[%rd39+32], %f270;
	ld.global.f32 	%f271, [%rd39+36];
	fma.rn.f32 	%f272, %f43, %f271, 0f00000000;
	st.global.f32 	[%rd39+36], %f272;
	ld.global.f32 	%f273, [%rd39+40];
	fma.rn.f32 	%f274, %f43, %f273, 0f00000000;
	st.global.f32 	[%rd39+40], %f274;
	ld.global.f32 	%f275, [%rd39+44];
	fma.rn.f32 	%f276, %f43, %f275, 0f00000000;
	st.global.f32 	[%rd39+44], %f276;
	ld.global.f32 	%f277, [%rd39+48];
	fma.rn.f32 	%f278, %f43, %f277, 0f00000000;
	st.global.f32 	[%rd39+48], %f278;
	ld.global.f32 	%f279, [%rd39+52];
	fma.rn.f32 	%f280, %f43, %f279, 0f00000000;
	st.global.f32 	[%rd39+52], %f280;
	ld.global.f32 	%f281, [%rd39+56];
	fma.rn.f32 	%f282, %f43, %f281, 0f00000000;
	st.global.f32 	[%rd39+56], %f282;
	ld.global.f32 	%f283, [%rd39+60];
	fma.rn.f32 	%f284, %f43, %f283, 0f00000000;
	st.global.f32 	[%rd39+60], %f284;
	add.s32 	%r306, %r306, 16;
	setp.ne.s32 	%p54, %r306, %r20;
	mov.u32 	%r308, %r20;
	@%p54 bra 	$L__BB0_85;
$L__BB0_86:
	setp.eq.s32 	%p55, %r10, 0;
	@%p55 bra 	$L__BB0_96;
	setp.lt.u32 	%p56, %r11, 7;
	@%p56 bra 	$L__BB0_89;
	add.s32 	%r223, %r41, %r308;
	mul.wide.s32 	%rd40, %r223, 4;
	add.s64 	%rd41, %rd4, %rd40;
	ld.global.f32 	%f285, [%rd41];
	fma.rn.f32 	%f286, %f43, %f285, 0f00000000;
	st.global.f32 	[%rd41], %f286;
	ld.global.f32 	%f287, [%rd41+4];
	fma.rn.f32 	%f288, %f43, %f287, 0f00000000;
	st.global.f32 	[%rd41+4], %f288;
	ld.global.f32 	%f289, [%rd41+8];
	fma.rn.f32 	%f290, %f43, %f289, 0f00000000;
	st.global.f32 	[%rd41+8], %f290;
	ld.global.f32 	%f291, [%rd41+12];
	fma.rn.f32 	%f292, %f43, %f291, 0f00000000;
	st.global.f32 	[%rd41+12], %f292;
	ld.global.f32 	%f293, [%rd41+16];
	fma.rn.f32 	%f294, %f43, %f293, 0f00000000;
	st.global.f32 	[%rd41+16], %f294;
	ld.global.f32 	%f295, [%rd41+20];
	fma.rn.f32 	%f296, %f43, %f295, 0f00000000;
	st.global.f32 	[%rd41+20], %f296;
	ld.global.f32 	%f297, [%rd41+24];
	fma.rn.f32 	%f298, %f43, %f297, 0f00000000;
	st.global.f32 	[%rd41+24], %f298;
	ld.global.f32 	%f299, [%rd41+28];
	fma.rn.f32 	%f300, %f43, %f299, 0f00000000;
	st.global.f32 	[%rd41+28], %f300;
	add.s32 	%r308, %r308, 8;
$L__BB0_89:
	setp.eq.s32 	%p57, %r12, 0;
	@%p57 bra 	$L__BB0_96;
	setp.lt.u32 	%p58, %r13, 3;
	@%p58 bra 	$L__BB0_92;
	add.s32 	%r224, %r41, %r308;
	mul.wide.s32 	%rd42, %r224, 4;
	add.s64 	%rd43, %rd4, %rd42;
	ld.global.f32 	%f301, [%rd43];
	fma.rn.f32 	%f302, %f43, %f301, 0f00000000;
	st.global.f32 	[%rd43], %f302;
	ld.global.f32 	%f303, [%rd43+4];
	fma.rn.f32 	%f304, %f43, %f303, 0f00000000;
	st.global.f32 	[%rd43+4], %f304;
	ld.global.f32 	%f305, [%rd43+8];
	fma.rn.f32 	%f306, %f43, %f305, 0f00000000;
	st.global.f32 	[%rd43+8], %f306;
	ld.global.f32 	%f307, [%rd43+12];
	fma.rn.f32 	%f308, %f43, %f307, 0f00000000;
	st.global.f32 	[%rd43+12], %f308;
	add.s32 	%r308, %r308, 4;
$L__BB0_92:
	setp.eq.s32 	%p59, %r14, 0;
	@%p59 bra 	$L__BB0_96;
	setp.eq.s32 	%p60, %r14, 1;
	add.s32 	%r225, %r41, %r308;
	mul.wide.s32 	%rd44, %r225, 4;
	add.s64 	%rd10, %rd4, %rd44;
	ld.global.f32 	%f309, [%rd10];
	fma.rn.f32 	%f310, %f43, %f309, 0f00000000;
	st.global.f32 	[%rd10], %f310;
	@%p60 bra 	$L__BB0_96;
	setp.eq.s32 	%p61, %r14, 2;
	ld.global.f32 	%f311, [%rd10+4];
	fma.rn.f32 	%f312, %f43, %f311, 0f00000000;
	st.global.f32 	[%rd10+4], %f312;
	@%p61 bra 	$L__BB0_96;
	ld.global.f32 	%f313, [%rd10+8];
	fma.rn.f32 	%f314, %f43, %f313, 0f00000000;
	st.global.f32 	[%rd10+8], %f314;
$L__BB0_96:
	add.s32 	%r283, %r283, 1;
	setp.ne.s32 	%p70, %r283, %r103;
	@%p70 bra 	$L__BB0_18;
$L__BB0_97:
	bar.sync 	0;
	@%p2 bra 	$L__BB0_109;
	setp.lt.u32 	%p72, %r9, 7;
	mad.lo.s32 	%r269, %r276, %r106, %r7;
	mul.wide.s32 	%rd47, %r269, 4;
	add.s64 	%rd11, %rd5, %rd47;
	mad.lo.s32 	%r92, %r276, %r1, %r6;
	mov.b32 	%r312, 0;
	@%p72 bra 	$L__BB0_101;
	mov.b32 	%r310, 0;
$L__BB0_100:
	.pragma "nounroll";
	ld.global.f32 	%f363, [%rd11];
	rcp.rn.f32 	%f364, %f363;
	add.s32 	%r271, %r92, %r310;
	mul.wide.s32 	%rd48, %r271, 4;
	add.s64 	%rd49, %rd4, %rd48;
	ld.global.f32 	%f365, [%rd49];
	mul.f32 	%f366, %f364, %f365;
	st.global.f32 	[%rd49], %f366;
	ld.global.f32 	%f367, [%rd11];
	rcp.rn.f32 	%f368, %f367;
	ld.global.f32 	%f369, [%rd49+4];
	mul.f32 	%f370, %f368, %f369;
	st.global.f32 	[%rd49+4], %f370;
	ld.global.f32 	%f371, [%rd11];
	rcp.rn.f32 	%f372, %f371;
	ld.global.f32 	%f373, [%rd49+8];
	mul.f32 	%f374, %f372, %f373;
	st.global.f32 	[%rd49+8], %f374;
	ld.global.f32 	%f375, [%rd11];
	rcp.rn.f32 	%f376, %f375;
	ld.global.f32 	%f377, [%rd49+12];
	mul.f32 	%f378, %f376, %f377;
	st.global.f32 	[%rd49+12], %f378;
	ld.global.f32 	%f379, [%rd11];
	rcp.rn.f32 	%f380, %f379;
	ld.global.f32 	%f381, [%rd49+16];
	mul.f32 	%f382, %f380, %f381;
	st.global.f32 	[%rd49+16], %f382;
	ld.global.f32 	%f383, [%rd11];
	rcp.rn.f32 	%f384, %f383;
	ld.global.f32 	%f385, [%rd49+20];
	mul.f32 	%f386, %f384, %f385;
	st.global.f32 	[%rd49+20], %f386;
	ld.global.f32 	%f387, [%rd11];
	rcp.rn.f32 	%f388, %f387;
	ld.global.f32 	%f389, [%rd49+24];
	mul.f32 	%f390, %f388, %f389;
	st.global.f32 	[%rd49+24], %f390;
	ld.global.f32 	%f391, [%rd11];
	rcp.rn.f32 	%f392, %f391;
	ld.global.f32 	%f393, [%rd49+28];
	mul.f32 	%f394, %f392, %f393;
	st.global.f32 	[%rd49+28], %f394;
	add.s32 	%r310, %r310, 8;
	setp.ne.s32 	%p73, %r310, %r21;
	mov.u32 	%r312, %r21;
	@%p73 bra 	$L__BB0_100;
$L__BB0_101:
	setp.eq.s32 	%p74, %r12, 0;
	@%p74 bra 	$L__BB0_109;
	setp.lt.u32 	%p75, %r13, 3;
	@%p75 bra 	$L__BB0_104;
	ld.global.f32 	%f395, [%rd11];
	rcp.rn.f32 	%f396, %f395;
	add.s32 	%r272, %r92, %r312;
	mul.wide.s32 	%rd50, %r272, 4;
	add.s64 	%rd51, %rd4, %rd50;
	ld.global.f32 	%f397, [%rd51];
	mul.f32 	%f398, %f396, %f397;
	st.global.f32 	[%rd51], %f398;
	ld.global.f32 	%f399, [%rd11];
	rcp.rn.f32 	%f400, %f399;
	ld.global.f32 	%f401, [%rd51+4];
	mul.f32 	%f402, %f400, %f401;
	st.global.f32 	[%rd51+4], %f402;
	ld.global.f32 	%f403, [%rd11];
	rcp.rn.f32 	%f404, %f403;
	ld.global.f32 	%f405, [%rd51+8];
	mul.f32 	%f406, %f404, %f405;
	st.global.f32 	[%rd51+8], %f406;
	ld.global.f32 	%f407, [%rd11];
	rcp.rn.f32 	%f408, %f407;
	ld.global.f32 	%f409, [%rd51+12];
	mul.f32 	%f410, %f408, %f409;
	st.global.f32 	[%rd51+12], %f410;
	add.s32 	%r312, %r312, 4;
$L__BB0_104:
	setp.eq.s32 	%p76, %r14, 0;
	@%p76 bra 	$L__BB0_109;
	setp.eq.s32 	%p77, %r15, 0;
	@%p77 bra 	$L__BB0_107;
	ld.global.f32 	%f411, [%rd11];
	rcp.rn.f32 	%f412, %f411;
	add.s32 	%r273, %r92, %r312;
	mul.wide.s32 	%rd52, %r273, 4;
	add.s64 	%rd53, %rd4, %rd52;
	ld.global.f32 	%f413, [%rd53];
	mul.f32 	%f414, %f412, %f413;
	st.global.f32 	[%rd53], %f414;
	ld.global.f32 	%f415, [%rd11];
	rcp.rn.f32 	%f416, %f415;
	ld.global.f32 	%f417, [%rd53+4];
	mul.f32 	%f418, %f416, %f417;
	st.global.f32 	[%rd53+4], %f418;
	add.s32 	%r312, %r312, 2;
$L__BB0_107:
	setp.eq.s32 	%p78, %r22, 0;
	@%p78 bra 	$L__BB0_109;
	ld.global.f32 	%f419, [%rd11];
	rcp.rn.f32 	%f420, %f419;
	add.s32 	%r274, %r92, %r312;
	mul.wide.s32 	%rd54, %r274, 4;
	add.s64 	%rd55, %rd4, %rd54;
	ld.global.f32 	%f421, [%rd55];
	mul.f32 	%f422, %f420, %f421;
	st.global.f32 	[%rd55], %f422;
$L__BB0_109:
	mad.lo.s32 	%r275, %r276, %r106, %r7;
	mul.wide.s32 	%rd56, %r275, 4;
	add.s64 	%rd57, %rd6, %rd56;
	ld.global.f32 	%f423, [%rd57];
	add.s64 	%rd58, %rd5, %rd56;
	ld.global.f32 	%f424, [%rd58];
	lg2.approx.f32 	%f425, %f424;
	fma.rn.f32 	%f426, %f425, 0f3F317218, %f423;
	st.global.f32 	[%rd58], %f426;
	add.s32 	%r276, %r276, 1;
	setp.ne.s32 	%p79, %r276, %r104;
	@%p79 bra 	$L__BB0_2;
$L__BB0_110:
	ret;

}


// ===== COMPILED SASS (sm_100) =====

	.target	sm_100

	.elftype	@"ET_EXEC"


//--------------------- .note.nv.tkinfo           --------------------------
	.section	.note.nv.tkinfo,"",@"SHT_NOTE"
	.sectionflags	@"SHF_NOTE_NV_TKINFO"
	.tkinfo
        /*0018*/ 	.word	0x00000002
        /*0030*/ 	.string	""
        /*0030*/ 	.string	"ptxas"
        /*0030*/ 	.string	"Cuda compilation tools, release 13.0, V13.0.88"
        /*0030*/ 	.string	"Build cuda_13.0.r13.0/compiler.36424714_0"
        /*0030*/ 	.string	"-arch sm_100 -m 64 "



//--------------------- .note.nv.cuinfo           --------------------------
	.section	.note.nv.cuinfo,"",@"SHT_NOTE"
	.sectionflags	@"SHF_NOTE_NV_CUINFO"
        /*0018*/ 	.short	0x0002
        /*001a*/ 	.short	0x0064
        /*001c*/ 	.short	0x0082
	.zero		2


//--------------------- .nv.info                  --------------------------
	.section	.nv.info,"",@"SHT_CUDA_INFO"
	.align	4


	//----- nvinfo : EIATTR_REGCOUNT
	.align		4
        /*0000*/ 	.byte	0x04, 0x2f
        /*0002*/ 	.short	(.L_1 - .L_0)
	.align		4
.L_0:
        /*0004*/ 	.word	index@(_Z27flash_attn_2_fwd_f32_kernelPKfS0_S0_iiiiiifPfS1_S1_)
        /*0008*/ 	.word	0x00000020


	//----- nvinfo : EIATTR_FRAME_SIZE
	.align		4
.L_1:
        /*000c*/ 	.byte	0x04, 0x11
        /*000e*/ 	.short	(.L_3 - .L_2)
	.align		4
.L_2:
        /*0010*/ 	.word	index@($__internal_0_$__cuda_sm20_rcp_rn_f32_slowpath)
        /*0014*/ 	.word	0x00000000


	//----- nvinfo : EIATTR_FRAME_SIZE
	.align		4
.L_3:
        /*0018*/ 	.byte	0x04, 0x11
        /*001a*/ 	.short	(.L_5 - .L_4)
	.align		4
.L_4:
        /*001c*/ 	.word	index@(_Z27flash_attn_2_fwd_f32_kernelPKfS0_S0_iiiiiifPfS1_S1_)
        /*0020*/ 	.word	0x00000000


	//----- nvinfo : EIATTR_MIN_STACK_SIZE
	.align		4
.L_5:
        /*0024*/ 	.byte	0x04, 0x12
        /*0026*/ 	.short	(.L_7 - .L_6)
	.align		4
.L_6:
        /*0028*/ 	.word	index@(_Z27flash_attn_2_fwd_f32_kernelPKfS0_S0_iiiiiifPfS1_S1_)
        /*002c*/ 	.word	0x00000000
.L_7:


//--------------------- .nv.compat                --------------------------
	.section	.nv.compat,"",@"SHT_CUDA_COMPAT_INFO"
	.align	4
        /*0000*/ 	.byte	0x02, 0x09, 0x00, 0x00, 0x02, 0x02, 0x01, 0x00, 0x02, 0x05, 0x05, 0x00, 0x03, 0x07, 0x01, 0x01
        /*0010*/ 	.byte	0x02, 0x03, 0x00, 0x00, 0x02, 0x06, 0x01, 0x00, 0x04, 0x0b, 0x08, 0x00, 0x01, 0x00, 0x00, 0x00
        /*0020*/ 	.byte	0x00, 0x00, 0x00, 0x00


//--------------------- .nv.info._Z27flash_attn_2_fwd_f32_kernelPKfS0_S0_iiiiiifPfS1_S1_ --------------------------
	.section	.nv.info._Z27flash_attn_2_fwd_f32_kernelPKfS0_S0_iiiiiifPfS1_S1_,"",@"SHT_CUDA_INFO"
	.sectionflags	@""
	.align	4


	//----- nvinfo : EIATTR_CUDA_API_VERSION
	.align		4
        /*0000*/ 	.byte	0x04, 0x37
        /*0002*/ 	.short	(.L_9 - .L_8)
.L_8:
        /*0004*/ 	.word	0x00000082


	//----- nvinfo : EIATTR_KPARAM_INFO
	.align		4
.L_9:
        /*0008*/ 	.byte	0x04, 0x17
        /*000a*/ 	.short	(.L_11 - .L_10)
.L_10:
        /*000c*/ 	.word	0x00000000
        /*0010*/ 	.short	0x000c
        /*0012*/ 	.short	0x0048
        /*0014*/ 	.byte	0x00, 0xf5, 0x21, 0x00


	//----- nvinfo : EIATTR_KPARAM_INFO
	.align		4
.L_11:
        /*0018*/ 	.byte	0x04, 0x17
        /*001a*/ 	.short	(.L_13 - .L_12)
.L_12:
        /*001c*/ 	.word	0x00000000
        /*0020*/ 	.short	0x000b
        /*0022*/ 	.short	0x0040
        /*0024*/ 	.byte	0x00, 0xf5, 0x21, 0x00


	//----- nvinfo : EIATTR_KPARAM_INFO
	.align		4
.L_13:
        /*0028*/ 	.byte	0x04, 0x17
        /*002a*/ 	.short	(.L_15 - .L_14)
.L_14:
        /*002c*/ 	.word	0x00000000
        /*0030*/ 	.short	0x000a
        /*0032*/ 	.short	0x0038
        /*0034*/ 	.byte	0x00, 0xf5, 0x21, 0x00


	//----- nvinfo : EIATTR_KPARAM_INFO
	.align		4
.L_15:
        /*0038*/ 	.byte	0x04, 0x17
        /*003a*/ 	.short	(.L_17 - .L_16)
.L_16:
        /*003c*/ 	.word	0x00000000
        /*0040*/ 	.short	0x0009
        /*0042*/ 	.short	0x0030
        /*0044*/ 	.byte	0x00, 0xf0, 0x11, 0x00


	//----- nvinfo : EIATTR_KPARAM_INFO
	.align		4
.L_17:
        /*0048*/ 	.byte	0x04, 0x17
        /*004a*/ 	.short	(.L_19 - .L_18)
.L_18:
        /*004c*/ 	.word	0x00000000
        /*0050*/ 	.short	0x0008
        /*0052*/ 	.short	0x002c
        /*0054*/ 	.byte	0x00, 0xf0, 0x11, 0x00


	//----- nvinfo : EIATTR_KPARAM_INFO
	.align		4
.L_19:
        /*0058*/ 	.byte	0x04, 0x17
        /*005a*/ 	.short	(.L_21 - .L_20)
.L_20:
        /*005c*/ 	.word	0x00000000
        /*0060*/ 	.short	0x0007
        /*0062*/ 	.short	0x0028
        /*0064*/ 	.byte	0x00, 0xf0, 0x11, 0x00


	//----- nvinfo : EIATTR_KPARAM_INFO
	.align		4
.L_21:
        /*0068*/ 	.byte	0x04, 0x17
        /*006a*/ 	.short	(.L_23 - .L_22)
.L_22:
        /*006c*/ 	.word	0x00000000
        /*0070*/ 	.short	0x0006
        /*0072*/ 	.short	0x0024
        /*0074*/ 	.byte	0x00, 0xf0, 0x11, 0x00


	//----- nvinfo : EIATTR_KPARAM_INFO
	.align		4
.L_23:
        /*0078*/ 	.byte	0x04, 0x17
        /*007a*/ 	.short	(.L_25 - .L_24)
.L_24:
        /*007c*/ 	.word	0x00000000
        /*0080*/ 	.short	0x0005
        /*0082*/ 	.short	0x0020
        /*0084*/ 	.byte	0x00, 0xf0, 0x11, 0x00


	//----- nvinfo : EIATTR_KPARAM_INFO
	.align		4
.L_25:
        /*0088*/ 	.byte	0x04, 0x17
        /*008a*/ 	.short	(.L_27 - .L_26)
.L_26:
        /*008c*/ 	.word	0x00000000
        /*0090*/ 	.short	0x0004
        /*0092*/ 	.short	0x001c
        /*0094*/ 	.byte	0x00, 0xf0, 0x11, 0x00


	//----- nvinfo : EIATTR_KPARAM_INFO
	.align		4
.L_27:
        /*0098*/ 	.byte	0x04, 0x17
        /*009a*/ 	.short	(.L_29 - .L_28)
.L_28:
        /*009c*/ 	.word	0x00000000
        /*00a0*/ 	.short	0x0003
        /*00a2*/ 	.short	0x0018
        /*00a4*/ 	.byte	0x00, 0xf0, 0x11, 0x00


	//----- nvinfo : EIATTR_KPARAM_INFO
	.align		4
.L_29:
        /*00a8*/ 	.byte	0x04, 0x17
        /*00aa*/ 	.short	(.L_31 - .L_30)
.L_30:
        /*00ac*/ 	.word	0x00000000
        /*00b0*/ 	.short	0x0002
        /*00b2*/ 	.short	0x0010
        /*00b4*/ 	.byte	0x00, 0xf5, 0x21, 0x00


	//----- nvinfo : EIATTR_KPARAM_INFO
	.align		4
.L_31:
        /*00b8*/ 	.byte	0x04, 0x17
        /*00ba*/ 	.short	(.L_33 - .L_32)
.L_32:
        /*00bc*/ 	.word	0x00000000
        /*00c0*/ 	.short	0x0001
        /*00c2*/ 	.short	0x0008
        /*00c4*/ 	.byte	0x00, 0xf5, 0x21, 0x00


	//----- nvinfo : EIATTR_KPARAM_INFO
	.align		4
.L_33:
        /*00c8*/ 	.byte	0x04, 0x17
        /*00ca*/ 	.short	(.L_35 - .L_34)
.L_34:
        /*00cc*/ 	.word	0x00000000
        /*00d0*/ 	.short	0x0000
        /*00d2*/ 	.short	0x0000
        /*00d4*/ 	.byte	0x00, 0xf5, 0x21, 0x00


	//----- nvinfo : EIATTR_SPARSE_MMA_MASK
	.align		4
.L_35:
        /*00d8*/ 	.byte	0x03, 0x50
        /*00da*/ 	.short	0x0000


	//----- nvinfo : EIATTR_MAXREG_COUNT
	.align		4
        /*00dc*/ 	.byte	0x03, 0x1b
        /*00de*/ 	.short	0x00ff


	//----- nvinfo : EIATTR_NUM_BARRIERS
	.align		4
        /*00e0*/ 	.byte	0x02, 0x4c
        /*00e2*/ 	.byte	0x01
	.zero		1


	//----- nvinfo : EIATTR_MERCURY_ISA_VERSION
	.align		4
        /*00e4*/ 	.byte	0x03, 0x5f
        /*00e6*/ 	.short	0x0101


	//----- nvinfo : EIATTR_VRC_CTA_INIT_COUNT
	.align		4
        /*00e8*/ 	.byte	0x02, 0x4a
	.zero		1
	.zero		1


	//----- nvinfo : EIATTR_EXIT_INSTR_OFFSETS
	.align		4
        /*00ec*/ 	.byte	0x04, 0x1c
        /*00ee*/ 	.short	(.L_37 - .L_36)


	//   ....[0]....
.L_36:
        /*00f0*/ 	.word	0x00000030


	//   ....[1]....
        /*00f4*/ 	.word	0x00004d50


	//----- nvinfo : EIATTR_CRS_STACK_SIZE
	.align		4
.L_37:
        /*00f8*/ 	.byte	0x04, 0x1e
        /*00fa*/ 	.short	(.L_39 - .L_38)
.L_38:
        /*00fc*/ 	.word	0x00000000


	//----- nvinfo : EIATTR_CBANK_PARAM_SIZE
	.align		4
.L_39:
        /*0100*/ 	.byte	0x03, 0x19
        /*0102*/ 	.short	0x0050


	//----- nvinfo : EIATTR_PARAM_CBANK
	.align		4
        /*0104*/ 	.byte	0x04, 0x0a
        /*0106*/ 	.short	(.L_41 - .L_40)
	.align		4
.L_40:
        /*0108*/ 	.word	index@(.nv.constant0._Z27flash_attn_2_fwd_f32_kernelPKfS0_S0_iiiiiifPfS1_S1_)
        /*010c*/ 	.short	0x0380
        /*010e*/ 	.short	0x0050


	//----- nvinfo : EIATTR_SW_WAR
	.align		4
.L_41:
        /*0110*/ 	.byte	0x04, 0x36
        /*0112*/ 	.short	(.L_43 - .L_42)
.L_42:
        /*0114*/ 	.word	0x00000008
.L_43:


//--------------------- .nv.callgraph             --------------------------
	.section	.nv.callgraph,"",@"SHT_CUDA_CALLGRAPH"
	.align	4
	.sectionentsize	8
	.align		4
        /*0000*/ 	.word	0x00000000
	.align		4
        /*0004*/ 	.word	0xffffffff
	.align		4
        /*0008*/ 	.word	0x00000000
	.align		4
        /*000c*/ 	.word	0xfffffffe
	.align		4
        /*0010*/ 	.word	0x00000000
	.align		4
        /*0014*/ 	.word	0xfffffffd
	.align		4
        /*0018*/ 	.word	0x00000000
	.align		4
        /*001c*/ 	.word	0xfffffffc


//--------------------- .text._Z27flash_attn_2_fwd_f32_kernelPKfS0_S0_iiiiiifPfS1_S1_ --------------------------
	.section	.text._Z27flash_attn_2_fwd_f32_kernelPKfS0_S0_iiiiiifPfS1_S1_,"ax",@progbits
	.align	128
        .global         _Z27flash_attn_2_fwd_f32_kernelPKfS0_S0_iiiiiifPfS1_S1_
        .type           _Z27flash_attn_2_fwd_f32_kernelPKfS0_S0_iiiiiifPfS1_S1_,@function
        .size           _Z27flash_attn_2_fwd_f32_kernelPKfS0_S0_iiiiiifPfS1_S1_,(.L_x_99 - _Z27flash_attn_2_fwd_f32_kernelPKfS0_S0_iiiiiifPfS1_S1_)
        .other          _Z27flash_attn_2_fwd_f32_kernelPKfS0_S0_iiiiiifPfS1_S1_,@"STO_CUDA_ENTRY STV_DEFAULT"
_Z27flash_attn_2_fwd_f32_kernelPKfS0_S0_iiiiiifPfS1_S1_:
.text._Z27flash_attn_2_fwd_f32_kernelPKfS0_S0_iiiiiifPfS1_S1_:
[----:B------:R-:W-:Y:S08]  /*0000*/  LDC R1, c[0x0][0x37c] ;  /* 0x0000df00ff017b82 */ /* 0x000ff00000000800 */
[----:B------:R-:W0:Y:S02]  /*0010*/  LDC R0, c[0x0][0x3a4] ;  /* 0x0000e900ff007b82 */ /* 0x000e240000000800 */
[----:B0-----:R-:W-:-:S13]  /*0020*/  ISETP.GE.AND P0, PT, R0, 0x1, PT ;  /* 0x000000010000780c */ /* 0x001fda0003f06270 */
[----:B------:R-:W-:Y:S05]  /*0030*/  @!P0 EXIT ;  /* 0x000000000000894d */ /* 0x000fea0003800000 */
[----:B------:R-:W0:Y:S01]  /*0040*/  S2UR UR4, SR_CTAID.Y ;  /* 0x00000000000479c3 */ /* 0x000e220000002600 */
[----:B------:R-:W1:Y:S01]  /*0050*/  S2R R24, SR_TID.X ;  /* 0x0000000000187919 */ /* 0x000e620000002100 */
[----:B------:R-:W0:Y:S01]  /*0060*/  LDCU UR10, c[0x0][0x398] ;  /* 0x00007300ff0a77ac */ /* 0x000e220008000800 */
[----:B------:R-:W2:Y:S05]  /*0070*/  LDCU UR5, c[0x0][0x374] ;  /* 0x00006e80ff0577ac */ /* 0x000eaa0008000800 */
[----:B------:R-:W2:Y:S01]  /*0080*/  S2UR UR8, SR_CTAID.X ;  /* 0x00000000000879c3 */ /* 0x000ea20000002500 */
[----:B------:R-:W3:Y:S01]  /*0090*/  LDCU UR9, c[0x0][0x3a8] ;  /* 0x00007500ff0977ac */ /* 0x000ee20008000800 */
[----:B------:R-:W4:Y:S06]  /*00a0*/  LDCU UR11, c[0x0][0x39c] ;  /* 0x00007380ff0b77ac */ /* 0x000f2c0008000800 */
[----:B------:R-:W5:Y:S01]  /*00b0*/  S2UR UR7, SR_CgaCtaId ;  /* 0x00000000000779c3 */ /* 0x000f620000008800 */
[----:B------:R-:W1:Y:S01]  /*00c0*/  LDCU UR29, c[0x0][0x3b0] ;  /* 0x00007600ff1d77ac */ /* 0x000e620008000800 */
[----:B------:R-:W-:Y:S01]  /*00d0*/  UMOV UR6, 0x400 ;  /* 0x0000040000067882 */ /* 0x000fe20000000000 */
[----:B------:R-:W5:Y:S01]  /*00e0*/  LDCU.64 UR12, c[0x0][0x358] ;  /* 0x00006b00ff0c77ac */ /* 0x000f620008000a00 */
[----:B0-----:R-:W-:-:S02]  /*00f0*/  UIMAD UR4, UR4, UR10, URZ ;  /* 0x0000000a040472a4 */ /* 0x001fc4000f8e02ff */
[----:B---3--:R-:W-:Y:S02]  /*0100*/  ULOP3.LUT UR19, UR9, 0x7, URZ, 0xc0, !UPT ;  /* 0x0000000709137892 */ /* 0x008fe4000f8ec0ff */
[----:B------:R-:W-:Y:S01]  /*0110*/  ULOP3.LUT UR20, UR9, 0x3, URZ, 0xc0, !UPT ;  /* 0x0000000309147892 */ /* 0x000fe2000f8ec0ff */
[----:B----4-:R-:W-:Y:S01]  /*0120*/  MOV R0, UR11 ;  /* 0x0000000b00007c02 */ /* 0x010fe20008000f00 */
[----:B--2---:R-:W-:Y:S01]  /*0130*/  UIMAD UR5, UR5, UR8, URZ ;  /* 0x00000008050572a4 */ /* 0x004fe2000f8e02ff */
[----:B-1----:R-:W-:Y:S01]  /*0140*/  IMAD R23, R24, UR11, RZ ;  /* 0x0000000b18177c24 */ /* 0x002fe2000f8e02ff */
[----:B------:R-:W-:Y:S01]  /*0150*/  UIMAD UR14, UR9, UR11, URZ ;  /* 0x0000000b090e72a4 */ /* 0x000fe2000f8e02ff */
[----:B------:R-:W-:Y:S01]  /*0160*/  FMUL R22, RZ, UR29 ;  /* 0x0000001dff167c20 */ /* 0x000fe20008400000 */
[----:B------:R-:W-:Y:S02]  /*0170*/  UIMAD UR4, UR5, UR10, UR4 ;  /* 0x0000000a050472a4 */ /* 0x000fe4000f8e0204 */
[----:B------:R-:W-:-:S02]  /*0180*/  ULOP3.LUT UR17, UR11, 0x7, URZ, 0xc0, !UPT ;  /* 0x000000070b117892 */ /* 0x000fc4000f8ec0ff */
[----:B-----5:R-:W-:Y:S02]  /*0190*/  ULEA UR6, UR7, UR6, 0x18 ;  /* 0x0000000607067291 */ /* 0x020fe4000f8ec0ff */
[----:B------:R-:W-:Y:S01]  /*01a0*/  ULOP3.LUT UR18, UR11, 0x3, URZ, 0xc0, !UPT ;  /* 0x000000030b127892 */ /* 0x000fe2000f8ec0ff */
[----:B------:R-:W-:Y:S01]  /*01b0*/  IMAD R21, R0, UR4, R23 ;  /* 0x0000000400157c24 */ /* 0x000fe2000f8e0217 */
[----:B------:R-:W-:Y:S01]  /*01c0*/  ULEA UR10, UR14, UR6, 0x2 ;  /* 0x000000060e0a7291 */ /* 0x000fe2000f8e10ff */
[----:B------:R-:W-:Y:S01]  /*01d0*/  IADD3 R20, PT, PT, R24, UR4, RZ ;  /* 0x0000000418147c10 */ /* 0x000fe2000fffe0ff */
[----:B------:R-:W-:Y:S02]  /*01e0*/  ULOP3.LUT UR22, UR9, 0x7ffffff8, URZ, 0xc0, !UPT ;  /* 0x7ffffff809167892 */ /* 0x000fe4000f8ec0ff */
[----:B------:R-:W-:Y:S02]  /*01f0*/  ULEA UR23, UR14, UR10, 0x2 ;  /* 0x0000000a0e177291 */ /* 0x000fe4000f8e10ff */
[----:B------:R-:W-:-:S02]  /*0200*/  UIADD3 UR15, UPT, UPT, UR11, -0x1, URZ ;  /* 0xffffffff0b0f7890 */ /* 0x000fc4000fffe0ff */
[----:B------:R-:W-:Y:S02]  /*0210*/  ULOP3.LUT UR16, UR11, 0xf, URZ, 0xc0, !UPT ;  /* 0x0000000f0b107892 */ /* 0x000fe4000f8ec0ff */
[----:B------:R-:W-:Y:S02]  /*0220*/  ULOP3.LUT UR7, UR11, 0x7ffffff0, URZ, 0xc0, !UPT ;  /* 0x7ffffff00b077892 */ /* 0x000fe4000f8ec0ff */
[----:B------:R-:W-:Y:S02]  /*0230*/  ULOP3.LUT UR8, UR11, 0x7ffffff8, URZ, 0xc0, !UPT ;  /* 0x7ffffff80b087892 */ /* 0x000fe4000f8ec0ff */
[----:B------:R-:W-:Y:S02]  /*0240*/  ULOP3.LUT UR21, UR11, 0x1, URZ, 0xc0, !UPT ;  /* 0x000000010b157892 */ /* 0x000fe4000f8ec0ff */
[----:B------:R-:W-:Y:S02]  /*0250*/  ULOP3.LUT UR9, UR9, 0x1, URZ, 0xc0, !UPT ;  /* 0x0000000109097892 */ /* 0x000fe4000f8ec0ff */
[----:B------:R-:W-:-:S02]  /*0260*/  UIADD3 UR25, UPT, UPT, UR17, -0x1, URZ ;  /* 0xffffffff11197890 */ /* 0x000fc4000fffe0ff */
[----:B------:R-:W-:Y:S02]  /*0270*/  UIADD3 UR26, UPT, UPT, UR18, -0x1, URZ ;  /* 0xffffffff121a7890 */ /* 0x000fe4000fffe0ff */
[----:B------:R-:W-:Y:S02]  /*0280*/  UIADD3 UR27, UPT, UPT, UR19, -0x1, URZ ;  /* 0xffffffff131b7890 */ /* 0x000fe4000fffe0ff */
[----:B------:R-:W-:Y:S02]  /*0290*/  UIADD3 UR28, UPT, UPT, UR20, -0x1, URZ ;  /* 0xffffffff141c7890 */ /* 0x000fe4000fffe0ff */
[----:B------:R-:W-:Y:S01]  /*02a0*/  ULEA UR24, UR14, UR23, 0x2 ;  /* 0x000000170e187291 */ /* 0x000fe2000f8e10ff */
[----:B------:R-:W-:-:S11]  /*02b0*/  UMOV UR4, URZ ;  /* 0x000000ff00047c82 */ /* 0x000fd60008000000 */
.L_x_93:
[----:B0-----:R-:W0:Y:S02]  /*02c0*/  LDCU UR5, c[0x0][0x39c] ;  /* 0x00007380ff0577ac */ /* 0x001e240008000800 */
[----:B0-----:R-:W-:-:S09]  /*02d0*/  UISETP.GE.AND UP0, UPT, UR5, 0x1, UPT ;  /* 0x000000010500788c */ /* 0x001fd2000bf06270 */
[----:B------:R-:W-:Y:S05]  /*02e0*/  BRA.U !UP0, `(.L_x_0) ;  /* 0x0000000508ec7547 */ /* 0x000fea000b800000 */
[----:B------:R-:W-:Y:S01]  /*02f0*/  UISETP.GE.U32.AND UP1, UPT, UR15, 0xf, UPT ;  /* 0x0000000f0f00788c */ /* 0x000fe2000bf26070 */
[----:B------:R-:W-:Y:S01]  /*0300*/  MOV R0, UR4 ;  /* 0x0000000400007c02 */ /* 0x000fe20008000f00 */
[----:B------:R-:W-:-:S04]  /*0310*/  UMOV UR5, URZ ;  /* 0x000000ff00057c82 */ /* 0x000fc80008000000 */
[----:B------:R-:W-:-:S03]  /*0320*/  IMAD R0, R0, UR14, R21 ;  /* 0x0000000e00007c24 */ /* 0x000fc6000f8e0215 */
[----:B------:R-:W-:Y:S05]  /*0330*/  BRA.U !UP1, `(.L_x_1) ;  /* 0x0000000109bc7547 */ /* 0x000fea000b800000 */
[----:B------:R-:W0:Y:S01]  /*0340*/  S2UR UR6, SR_CgaCtaId ;  /* 0x00000000000679c3 */ /* 0x000e220000008800 */
[----:B------:R-:W-:Y:S01]  /*0350*/  UMOV UR5, 0x400 ;  /* 0x0000040000057882 */ /* 0x000fe20000000000 */
[----:B------:R-:W-:Y:S01]  /*0360*/  MOV R5, R0 ;  /* 0x0000000000057202 */ /* 0x000fe20000000f00 */
[----:B0-----:R-:W-:Y:S02]  /*0370*/  ULEA UR5, UR6, UR5, 0x18 ;  /* 0x0000000506057291 */ /* 0x001fe4000f8ec0ff */
[----:B------:R-:W-:-:S04]  /*0380*/  UIADD3 UR6, UPT, UPT, -UR7, URZ, URZ ;  /* 0x000000ff07067290 */ /* 0x000fc8000fffe1ff */
[----:B------:R-:W-:-:S04]  /*0390*/  LEA R4, R23, UR5, 0x2 ;  /* 0x0000000517047c11 */ /* 0x000fc8000f8e10ff */
[----:B------:R-:W-:-:S07]  /*03a0*/  IADD3 R4, PT, PT, R4, 0x20, RZ ;  /* 0x0000002004047810 */ /* 0x000fce0007ffe0ff */
.L_x_2:
[----:B------:R-:W0:Y:S02]  /*03b0*/  LDC.64 R2, c[0x0][0x380] ;  /* 0x0000e000ff027b82 */ /* 0x000e240000000a00 */
[----:B0-----:R-:W-:-:S05]  /*03c0*/  IMAD.WIDE R2, R5, 0x4, R2 ;  /* 0x0000000405027825 */ /* 0x001fca00078e0202 */
[----:B------:R-:W2:Y:S04]  /*03d0*/  LDG.E R7, desc[UR12][R2.64] ;  /* 0x0000000c02077981 */ /* 0x000ea8000c1e1900 */
[----:B------:R-:W3:Y:S04]  /*03e0*/  LDG.E R9, desc[UR12][R2.64+0x4] ;  /* 0x0000040c02097981 */ /* 0x000ee8000c1e1900 */
[----:B------:R-:W4:Y:S04]  /*03f0*/  LDG.E R11, desc[UR12][R2.64+0x8] ;  /* 0x0000080c020b7981 */ /* 0x000f28000c1e1900 */
[----:B------:R-:W5:Y:S04]  /*0400*/  LDG.E R13, desc[UR12][R2.64+0xc] ;  /* 0x00000c0c020d7981 */ /* 0x000f68000c1e1900 */
        /* <DEDUP_REMOVED lines=11> */
[----:B------:R-:W5:Y:S01]  /*04c0*/  LDG.E R16, desc[UR12][R2.64+0x3c] ;  /* 0x00003c0c02107981 */ /* 0x000f62000c1e1900 */
[----:B------:R-:W-:Y:S01]  /*04d0*/  UIADD3 UR6, UPT, UPT, UR6, 0x10, URZ ;  /* 0x0000001006067890 */ /* 0x000fe2000fffe0ff */
[----:B------:R-:W-:-:S03]  /*04e0*/  IADD3 R5, PT, PT, R5, 0x10, RZ ;  /* 0x0000001005057810 */ /* 0x000fc60007ffe0ff */
[----:B------:R-:W-:Y:S01]  /*04f0*/  UISETP.NE.AND UP1, UPT, UR6, URZ, UPT ;  /* 0x000000ff0600728c */ /* 0x000fe2000bf25270 */
[----:B--2---:R-:W-:Y:S04]  /*0500*/  STS [R4+-0x20], R7 ;  /* 0xffffe00704007388 */ /* 0x004fe80000000800 */
[----:B---3--:R-:W-:Y:S04]  /*0510*/  STS [R4+-0x1c], R9 ;  /* 0xffffe40904007388 */ /* 0x008fe80000000800 */
[----:B----4-:R-:W-:Y:S04]  /*0520*/  STS [R4+-0x18], R11 ;  /* 0xffffe80b04007388 */ /* 0x010fe80000000800 */
[----:B-----5:R-:W-:Y:S04]  /*0530*/  STS [R4+-0x14], R13 ;  /* 0xffffec0d04007388 */ /* 0x020fe80000000800 */
[----:B------:R-:W-:Y:S04]  /*0540*/  STS [R4+-0x10], R15 ;  /* 0xfffff00f04007388 */ /* 0x000fe80000000800 */
[----:B------:R-:W-:Y:S04]  /*0550*/  STS [R4+-0xc], R17 ;  /* 0xfffff41104007388 */ /* 0x000fe80000000800 */
[----:B------:R-:W-:Y:S04]  /*0560*/  STS [R4+-0x8], R19 ;  /* 0xfffff81304007388 */ /* 0x000fe80000000800 */
[----:B------:R-:W-:Y:S04]  /*0570*/  STS [R4+-0x4], R25 ;  /* 0xfffffc1904007388 */ /* 0x000fe80000000800 */
[----:B------:R-:W-:Y:S04]  /*0580*/  STS [R4], R27 ;  /* 0x0000001b04007388 */ /* 0x000fe80000000800 */
[----:B------:R-:W-:Y:S04]  /*0590*/  STS [R4+0x4], R29 ;  /* 0x0000041d04007388 */ /* 0x000fe80000000800 */
[----:B------:R-:W-:Y:S04]  /*05a0*/  STS [R4+0x8], R6 ;  /* 0x0000080604007388 */ /* 0x000fe80000000800 */
[----:B------:R-:W-:Y:S04]  /*05b0*/  STS [R4+0xc], R8 ;  /* 0x00000c0804007388 */ /* 0x000fe80000000800 */
[----:B------:R-:W-:Y:S04]  /*05c0*/  STS [R4+0x10], R10 ;  /* 0x0000100a04007388 */ /* 0x000fe80000000800 */
[----:B------:R-:W-:Y:S04]  /*05d0*/  STS [R4+0x14], R12 ;  /* 0x0000140c04007388 */ /* 0x000fe80000000800 */
[----:B------:R-:W-:Y:S04]  /*05e0*/  STS [R4+0x18], R14 ;  /* 0x0000180e04007388 */ /* 0x000fe80000000800 */
[----:B------:R0:W-:Y:S02]  /*05f0*/  STS [R4+0x1c], R16 ;  /* 0x00001c1004007388 */ /* 0x0001e40000000800 */
[----:B0-----:R-:W-:Y:S01]  /*0600*/  IADD3 R4, PT, PT, R4, 0x40, RZ ;  /* 0x0000004004047810 */ /* 0x001fe20007ffe0ff */
[----:B------:R-:W-:Y:S06]  /*0610*/  BRA.U UP1, `(.L_x_2) ;  /* 0xfffffffd01647547 */ /* 0x000fec000b83ffff */
[----:B------:R-:W-:-:S05]  /*0620*/  UMOV UR5, UR7 ;  /* 0x0000000700057c82 */ /* 0x000fca0008000000 */
.L_x_1:
[----:B------:R-:W-:-:S09]  /*0630*/  UISETP.NE.AND UP1, UPT, UR16, URZ, UPT ;  /* 0x000000ff1000728c */ /* 0x000fd2000bf25270 */
[----:B------:R-:W-:Y:S05]  /*0640*/  BRA.U !UP1, `(.L_x_0) ;  /* 0x0000000509147547 */ /* 0x000fea000b800000 */
[----:B------:R-:W-:Y:S02]  /*0650*/  UIADD3 UR6, UPT, UPT, UR16, -0x1, URZ ;  /* 0xffffffff10067890 */ /* 0x000fe4000fffe0ff */
[----:B------:R-:W-:Y:S02]  /*0660*/  UISETP.NE.AND UP2, UPT, UR17, URZ, UPT ;  /* 0x000000ff1100728c */ /* 0x000fe4000bf45270 */
[----:B------:R-:W-:-:S09]  /*0670*/  UISETP.GE.U32.AND UP1, UPT, UR6, 0x7, UPT ;  /* 0x000000070600788c */ /* 0x000fd2000bf26070 */
[----:B------:R-:W-:Y:S05]  /*0680*/  BRA.U !UP1, `(.L_x_3) ;  /* 0x0000000109647547 */ /* 0x000fea000b800000 */
[----:B------:R-:W0:Y:S01]  /*0690*/  LDC.64 R2, c[0x0][0x380] ;  /* 0x0000e000ff027b82 */ /* 0x000e220000000a00 */
[----:B------:R-:W-:-:S05]  /*06a0*/  IADD3 R5, PT, PT, R0, UR5, RZ ;  /* 0x0000000500057c10 */ /* 0x000fca000fffe0ff */
        /* <DEDUP_REMOVED lines=8> */
[----:B------:R-:W5:Y:S01]  /*0730*/  LDG.E R18, desc[UR12][R2.64+0x1c] ;  /* 0x00001c0c02127981 */ /* 0x000f62000c1e1900 */
[----:B------:R-:W0:Y:S01]  /*0740*/  S2UR UR11, SR_CgaCtaId ;  /* 0x00000000000b79c3 */ /* 0x000e220000008800 */
[----:B------:R-:W-:Y:S01]  /*0750*/  UMOV UR6, 0x400 ;  /* 0x0000040000067882 */ /* 0x000fe20000000000 */
[----:B------:R-:W-:Y:S01]  /*0760*/  IADD3 R5, PT, PT, R23, UR5, RZ ;  /* 0x0000000517057c10 */ /* 0x000fe2000fffe0ff */
[----:B------:R-:W-:-:S02]  /*0770*/  UIADD3 UR5, UPT, UPT, UR5, 0x8, URZ ;  /* 0x0000000805057890 */ /* 0x000fc4000fffe0ff */
[----:B0-----:R-:W-:-:S06]  /*0780*/  ULEA UR6, UR11, UR6, 0x18 ;  /* 0x000000060b067291 */ /* 0x001fcc000f8ec0ff */
[----:B------:R-:W-:-:S05]  /*0790*/  LEA R5, R5, UR6, 0x2 ;  /* 0x0000000605057c11 */ /* 0x000fca000f8e10ff */
[----:B--2---:R0:W-:Y:S04]  /*07a0*/  STS [R5], R4 ;  /* 0x0000000405007388 */ /* 0x0041e80000000800 */
[----:B---3--:R0:W-:Y:S04]  /*07b0*/  STS [R5+0x4], R6 ;  /* 0x0000040605007388 */ /* 0x0081e80000000800 */
[----:B----4-:R0:W-:Y:S04]  /*07c0*/  STS [R5+0x8], R8 ;  /* 0x0000080805007388 */ /* 0x0101e80000000800 */
[----:B-----5:R0:W-:Y:S04]  /*07d0*/  STS [R5+0xc], R10 ;  /* 0x00000c0a05007388 */ /* 0x0201e80000000800 */
[----:B------:R0:W-:Y:S04]  /*07e0*/  STS [R5+0x10], R12 ;  /* 0x0000100c05007388 */ /* 0x0001e80000000800 */
[----:B------:R0:W-:Y:S04]  /*07f0*/  STS [R5+0x14], R14 ;  /* 0x0000140e05007388 */ /* 0x0001e80000000800 */
[----:B------:R0:W-:Y:S04]  /*0800*/  STS [R5+0x18], R16 ;  /* 0x0000181005007388 */ /* 0x0001e80000000800 */
[----:B------:R0:W-:Y:S02]  /*0810*/  STS [R5+0x1c], R18 ;  /* 0x00001c1205007388 */ /* 0x0001e40000000800 */
.L_x_3:
[----:B------:R-:W-:Y:S05]  /*0820*/  BRA.U !UP2, `(.L_x_0) ;  /* 0x000000010a9c7547 */ /* 0x000fea000b800000 */
[----:B------:R-:W-:Y:S02]  /*0830*/  UISETP.GE.U32.AND UP1, UPT, UR25, 0x3, UPT ;  /* 0x000000031900788c */ /* 0x000fe4000bf26070 */
[----:B------:R-:W-:-:S07]  /*0840*/  UISETP.NE.AND UP2, UPT, UR18, URZ, UPT ;  /* 0x000000ff1200728c */ /* 0x000fce000bf45270 */
[----:B------:R-:W-:Y:S05]  /*0850*/  BRA.U !UP1, `(.L_x_4) ;  /* 0x0000000109447547 */ /* 0x000fea000b800000 */
[----:B------:R-:W1:Y:S01]  /*0860*/  LDC.64 R2, c[0x0][0x380] ;  /* 0x0000e000ff027b82 */ /* 0x000e620000000a00 */
[----:B0-----:R-:W-:-:S05]  /*0870*/  IADD3 R5, PT, PT, R0, UR5, RZ ;  /* 0x0000000500057c10 */ /* 0x001fca000fffe0ff */
[----:B-1----:R-:W-:-:S05]  /*0880*/  IMAD.WIDE R2, R5, 0x4, R2 ;  /* 0x0000000405027825 */ /* 0x002fca00078e0202 */
[----:B------:R-:W2:Y:S04]  /*0890*/  LDG.E R4, desc[UR12][R2.64] ;  /* 0x0000000c02047981 */ /* 0x000ea8000c1e1900 */
[----:B------:R-:W3:Y:S04]  /*08a0*/  LDG.E R6, desc[UR12][R2.64+0x4] ;  /* 0x0000040c02067981 */ /* 0x000ee8000c1e1900 */
[----:B------:R-:W4:Y:S04]  /*08b0*/  LDG.E R8, desc[UR12][R2.64+0x8] ;  /* 0x0000080c02087981 */ /* 0x000f28000c1e1900 */
        /* <DEDUP_REMOVED lines=10> */
[----:B-----5:R1:W-:Y:S02]  /*0960*/  STS [R5+0xc], R10 ;  /* 0x00000c0a05007388 */ /* 0x0203e40000000800 */
.L_x_4:
[----:B------:R-:W-:Y:S05]  /*0970*/  BRA.U !UP2, `(.L_x_0) ;  /* 0x000000010a487547 */ /* 0x000fea000b800000 */
[----:B------:R-:W2:Y:S01]  /*0980*/  LDC.64 R2, c[0x0][0x380] ;  /* 0x0000e000ff027b82 */ /* 0x000ea20000000a00 */
[----:B01----:R-:W-:-:S05]  /*0990*/  IADD3 R5, PT, PT, R0, UR5, RZ ;  /* 0x0000000500057c10 */ /* 0x003fca000fffe0ff */
[----:B--2---:R-:W-:-:S05]  /*09a0*/  IMAD.WIDE R2, R5, 0x4, R2 ;  /* 0x0000000405027825 */ /* 0x004fca00078e0202 */
[----:B------:R-:W2:Y:S01]  /*09b0*/  LDG.E R0, desc[UR12][R2.64] ;  /* 0x0000000c02007981 */ /* 0x000ea2000c1e1900 */
[----:B------:R-:W0:Y:S01]  /*09c0*/  S2UR UR11, SR_CgaCtaId ;  /* 0x00000000000b79c3 */ /* 0x000e220000008800 */
[----:B------:R-:W-:Y:S01]  /*09d0*/  UMOV UR6, 0x400 ;  /* 0x0000040000067882 */ /* 0x000fe20000000000 */
[----:B------:R-:W-:Y:S01]  /*09e0*/  IADD3 R4, PT, PT, R23, UR5, RZ ;  /* 0x0000000517047c10 */ /* 0x000fe2000fffe0ff */
[----:B------:R-:W-:Y:S02]  /*09f0*/  UISETP.NE.AND UP1, UPT, UR18, 0x1, UPT ;  /* 0x000000011200788c */ /* 0x000fe4000bf25270 */
[----:B0-----:R-:W-:-:S06]  /*0a00*/  ULEA UR6, UR11, UR6, 0x18 ;  /* 0x000000060b067291 */ /* 0x001fcc000f8ec0ff */
[----:B------:R-:W-:-:S05]  /*0a10*/  LEA R5, R4, UR6, 0x2 ;  /* 0x0000000604057c11 */ /* 0x000fca000f8e10ff */
[----:B--2---:R2:W-:Y:S01]  /*0a20*/  STS [R5], R0 ;  /* 0x0000000005007388 */ /* 0x0045e20000000800 */
[----:B------:R-:W-:Y:S05]  /*0a30*/  BRA.U !UP1, `(.L_x_0) ;  /* 0x0000000109187547 */ /* 0x000fea000b800000 */
[----:B------:R-:W-:Y:S01]  /*0a40*/  UISETP.NE.AND UP1, UPT, UR18, 0x2, UPT ;  /* 0x000000021200788c */ /* 0x000fe2000bf25270 */
[----:B--2---:R-:W2:Y:S05]  /*0a50*/  LDG.E R0, desc[UR12][R2.64+0x4] ;  /* 0x0000040c02007981 */ /* 0x004eaa000c1e1900 */
[----:B------:R-:W-:-:S13]  /*0a60*/  PLOP3.LUT P0, PT, PT, PT, UP1, 0x80, 0x8 ;  /* 0x000000000008781c */ /* 0x000fda0003f0f018 */
[----:B------:R-:W3:Y:S04]  /*0a70*/  @P0 LDG.E R4, desc[UR12][R2.64+0x8] ;  /* 0x0000080c02040981 */ /* 0x000ee8000c1e1900 */
[----:B--2---:R4:W-:Y:S04]  /*0a80*/  STS [R5+0x4], R0 ;  /* 0x0000040005007388 */ /* 0x0049e80000000800 */
[----:B---3--:R4:W-:Y:S02]  /*0a90*/  @P0 STS [R5+0x8], R4 ;  /* 0x0000080405000388 */ /* 0x0089e40000000800 */
.L_x_0:
[----:B------:R-:W3:Y:S02]  /*0aa0*/  LDCU UR5, c[0x0][0x3a0] ;  /* 0x00007400ff0577ac */ /* 0x000ee40008000800 */
[----:B---3--:R-:W-:Y:S01]  /*0ab0*/  UISETP.GE.AND UP1, UPT, UR5, 0x1, UPT ;  /* 0x000000010500788c */ /* 0x008fe2000bf26270 */
[----:B------:R-:W-:Y:S08]  /*0ac0*/  BAR.SYNC.DEFER_BLOCKING 0x0 ;  /* 0x0000000000007b1d */ /* 0x000ff00000010000 */
[----:B------:R-:W-:Y:S05]  /*0ad0*/  BRA.U !UP1, `(.L_x_5) ;  /* 0x0000002d097c7547 */ /* 0x000fea000b800000 */
[----:B------:R-:W3:Y:S01]  /*0ae0*/  LDC R3, c[0x0][0x3ac] ;  /* 0x0000eb00ff037b82 */ /* 0x000ee20000000800 */
[----:B------:R-:W-:-:S07]  /*0af0*/  UMOV UR5, URZ ;  /* 0x000000ff00057c82 */ /* 0x000fce0008000000 */
[----:B0-----:R-:W0:Y:S08]  /*0b00*/  LDC.64 R12, c[0x0][0x3c0] ;  /* 0x0000f000ff0c7b82 */ /* 0x001e300000000a00 */
[----:B------:R-:W5:Y:S01]  /*0b10*/  LDC.64 R14, c[0x0][0x3b8] ;  /* 0x0000ee00ff0e7b82 */ /* 0x000f620000000a00 */
[----:B---3--:R-:W-:-:S04]  /*0b20*/  IMAD R3, R3, UR4, R20 ;  /* 0x0000000403037c24 */ /* 0x008fc8000f8e0214 */
[----:B0-----:R-:W-:-:S04]  /*0b30*/  IMAD.WIDE R12, R3, 0x4, R12 ;  /* 0x00000004030c7825 */ /* 0x001fc800078e020c */
[----:B-----5:R-:W-:-:S07]  /*0b40*/  IMAD.WIDE R14, R3, 0x4, R14 ;  /* 0x00000004030e7825 */ /* 0x020fce00078e020e */
.L_x_42:
[----:B01234-:R-:W-:Y:S05]  /*0b50*/  BRA.U !UP0, `(.L_x_6) ;  /* 0x0000000508c07547 */ /* 0x01ffea000b800000 */
[----:B------:R-:W-:Y:S01]  /*0b60*/  UISETP.GE.U32.AND UP1, UPT, UR15, 0x7, UPT ;  /* 0x000000070f00788c */ /* 0x000fe2000bf26070 */
[----:B--2-4-:R-:W-:Y:S01]  /*0b70*/  MOV R0, UR5 ;  /* 0x0000000500007c02 */ /* 0x014fe20008000f00 */
[----:B-1----:R-:W-:-:S04]  /*0b80*/  HFMA2 R10, -RZ, RZ, 0, 0 ;  /* 0x00000000ff0a7431 */ /* 0x002fc800000001ff */
[----:B------:R-:W-:-:S03]  /*0b90*/  IMAD R0, R0, UR14, R21 ;  /* 0x0000000e00007c24 */ /* 0x000fc6000f8e0215 */
[----:B------:R-:W-:Y:S05]  /*0ba0*/  BRA.U !UP1, `(.L_x_7) ;  /* 0x0000000109b47547 */ /* 0x000fea000b800000 */
[----:B------:R-:W-:-:S05]  /*0bb0*/  UMOV UR6, URZ ;  /* 0x000000ff00067c82 */ /* 0x000fca0008000000 */
.L_x_8:
[----:B0-----:R-:W0:Y:S01]  /*0bc0*/  LDC.64 R4, c[0x0][0x388] ;  /* 0x0000e200ff047b82 */ /* 0x001e220000000a00 */
[----:B------:R-:W-:-:S07]  /*0bd0*/  IADD3 R7, PT, PT, R0, UR6, RZ ;  /* 0x0000000600077c10 */ /* 0x000fce000fffe0ff */
[----:B------:R-:W1:Y:S01]  /*0be0*/  LDC.64 R2, c[0x0][0x390] ;  /* 0x0000e400ff027b82 */ /* 0x000e620000000a00 */
[----:B0-----:R-:W-:-:S05]  /*0bf0*/  IMAD.WIDE R4, R7, 0x4, R4 ;  /* 0x0000000407047825 */ /* 0x001fca00078e0204 */
[----:B------:R-:W2:Y:S01]  /*0c00*/  LDG.E R29, desc[UR12][R4.64] ;  /* 0x0000000c041d7981 */ /* 0x000ea2000c1e1900 */
[----:B-1----:R-:W-:-:S03]  /*0c10*/  IMAD.WIDE R2, R7, 0x4, R2 ;  /* 0x0000000407027825 */ /* 0x002fc600078e0202 */
[----:B------:R-:W3:Y:S04]  /*0c20*/  LDG.E R16, desc[UR12][R4.64+0x4] ;  /* 0x0000040c04107981 */ /* 0x000ee8000c1e1900 */
[----:B------:R-:W4:Y:S01]  /*0c30*/  LDG.E R10, desc[UR12][R2.64] ;  /* 0x0000000c020a7981 */ /* 0x000f22000c1e1900 */
[----:B------:R-:W-:-:S03]  /*0c40*/  IADD3 R7, PT, PT, R23, UR6, RZ ;  /* 0x0000000617077c10 */ /* 0x000fc6000fffe0ff */
[----:B------:R-:W5:Y:S01]  /*0c50*/  LDG.E R8, desc[UR12][R2.64+0x4] ;  /* 0x0000040c02087981 */ /* 0x000f62000c1e1900 */
[C---:B------:R-:W-:Y:S02]  /*0c60*/  LEA R6, R7.reuse, UR10, 0x2 ;  /* 0x0000000a07067c11 */ /* 0x040fe4000f8e10ff */
[----:B------:R-:W-:Y:S01]  /*0c70*/  LEA R7, R7, UR23, 0x2 ;  /* 0x0000001707077c11 */ /* 0x000fe2000f8e10ff */
        /* <DEDUP_REMOVED lines=10> */
[----:B--2---:R-:W-:Y:S04]  /*0d20*/  STS [R6], R29 ;  /* 0x0000001d06007388 */ /* 0x004fe80000000800 */
[----:B----4-:R0:W-:Y:S04]  /*0d30*/  STS [R7], R10 ;  /* 0x0000000a07007388 */ /* 0x0101e80000000800 */
[----:B---3--:R1:W-:Y:S04]  /*0d40*/  STS [R6+0x4], R16 ;  /* 0x0000041006007388 */ /* 0x0083e80000000800 */
[----:B0-----:R-:W2:Y:S04]  /*0d50*/  LDG.E R10, desc[UR12][R2.64+0x14] ;  /* 0x0000140c020a7981 */ /* 0x001ea8000c1e1900 */
[----:B-1----:R-:W3:Y:S04]  /*0d60*/  LDG.E R16, desc[UR12][R2.64+0x18] ;  /* 0x0000180c02107981 */ /* 0x002ee8000c1e1900 */
[----:B-----5:R0:W-:Y:S04]  /*0d70*/  STS [R7+0x4], R8 ;  /* 0x0000040807007388 */ /* 0x0201e80000000800 */
[----:B------:R0:W-:Y:S04]  /*0d80*/  STS [R6+0x8], R25 ;  /* 0x0000081906007388 */ /* 0x0001e80000000800 */
[----:B------:R0:W-:Y:S04]  /*0d90*/  STS [R7+0x8], R18 ;  /* 0x0000081207007388 */ /* 0x0001e80000000800 */
[----:B------:R0:W-:Y:S04]  /*0da0*/  STS [R6+0xc], R19 ;  /* 0x00000c1306007388 */ /* 0x0001e80000000800 */
[----:B------:R0:W-:Y:S04]  /*0db0*/  STS [R7+0xc], R26 ;  /* 0x00000c1a07007388 */ /* 0x0001e80000000800 */
[----:B------:R0:W-:Y:S04]  /*0dc0*/  STS [R6+0x10], R17 ;  /* 0x0000101106007388 */ /* 0x0001e80000000800 */
[----:B------:R0:W-:Y:S04]  /*0dd0*/  STS [R7+0x10], R28 ;  /* 0x0000101c07007388 */ /* 0x0001e80000000800 */
[----:B------:R0:W-:Y:S01]  /*0de0*/  STS [R6+0x14], R11 ;  /* 0x0000140b06007388 */ /* 0x0001e20000000800 */
[----:B------:R-:W-:-:S04]  /*0df0*/  UIADD3 UR6, UPT, UPT, UR6, 0x8, URZ ;  /* 0x0000000806067890 */ /* 0x000fc8000fffe0ff */
[----:B------:R-:W-:Y:S01]  /*0e00*/  UISETP.NE.AND UP1, UPT, UR6, UR8, UPT ;  /* 0x000000080600728c */ /* 0x000fe2000bf25270 */
[----:B--2---:R0:W-:Y:S04]  /*0e10*/  STS [R7+0x14], R10 ;  /* 0x0000140a07007388 */ /* 0x0041e80000000800 */
[----:B------:R0:W-:Y:S04]  /*0e20*/  STS [R6+0x18], R9 ;  /* 0x0000180906007388 */ /* 0x0001e80000000800 */
[----:B---3--:R0:W-:Y:S04]  /*0e30*/  STS [R7+0x18], R16 ;  /* 0x0000181007007388 */ /* 0x0081e80000000800 */
[----:B------:R0:W-:Y:S04]  /*0e40*/  STS [R6+0x1c], R27 ;  /* 0x00001c1b06007388 */ /* 0x0001e80000000800 */
[----:B------:R0:W-:Y:S01]  /*0e50*/  STS [R7+0x1c], R4 ;  /* 0x00001c0407007388 */ /* 0x0001e20000000800 */
[----:B------:R-:W-:Y:S05]  /*0e60*/  BRA.U UP1, `(.L_x_8) ;  /* 0xfffffffd01547547 */ /* 0x000fea000b83ffff */
[----:B0-----:R-:W-:-:S07]  /*0e70*/  MOV R10, UR8 ;  /* 0x00000008000a7c02 */ /* 0x001fce0008000f00 */
.L_x_7:
[----:B------:R-:W-:-:S09]  /*0e80*/  UISETP.NE.AND UP1, UPT, UR17, URZ, UPT ;  /* 0x000000ff1100728c */ /* 0x000fd2000bf25270 */
[----:B------:R-:W-:Y:S05]  /*0e90*/  BRA.U !UP1, `(.L_x_6) ;  /* 0x0000000109f07547 */ /* 0x000fea000b800000 */
[----:B------:R-:W-:Y:S02]  /*0ea0*/  UISETP.GE.U32.AND UP1, UPT, UR25, 0x3, UPT ;  /* 0x000000031900788c */ /* 0x000fe4000bf26070 */
[----:B------:R-:W-:-:S07]  /*0eb0*/  UISETP.NE.AND UP2, UPT, UR18, URZ, UPT ;  /* 0x000000ff1200728c */ /* 0x000fce000bf45270 */
[----:B------:R-:W-:Y:S05]  /*0ec0*/  BRA.U !UP1, `(.L_x_9) ;  /* 0x0000000109647547 */ /* 0x000fea000b800000 */
[----:B------:R-:W0:Y:S01]  /*0ed0*/  LDC.64 R2, c[0x0][0x388] ;  /* 0x0000e200ff027b82 */ /* 0x000e220000000a00 */
[----:B------:R-:W-:-:S07]  /*0ee0*/  IADD3 R7, PT, PT, R0, R10, RZ ;  /* 0x0000000a00077210 */ /* 0x000fce0007ffe0ff */
[----:B------:R-:W1:Y:S01]  /*0ef0*/  LDC.64 R4, c[0x0][0x390] ;  /* 0x0000e400ff047b82 */ /* 0x000e620000000a00 */
[----:B0-----:R-:W-:-:S05]  /*0f00*/  IMAD.WIDE R2, R7, 0x4, R2 ;  /* 0x0000000407027825 */ /* 0x001fca00078e0202 */
[----:B------:R-:W2:Y:S01]  /*0f10*/  LDG.E R6, desc[UR12][R2.64] ;  /* 0x0000000c02067981 */ /* 0x000ea2000c1e1900 */
[----:B-1----:R-:W-:-:S03]  /*0f20*/  IMAD.WIDE R4, R7, 0x4, R4 ;  /* 0x0000000407047825 */ /* 0x002fc600078e0204 */
[----:B------:R-:W3:Y:S04]  /*0f30*/  LDG.E R16, desc[UR12][R2.64+0x4] ;  /* 0x0000040c02107981 */ /* 0x000ee8000c1e1900 */
[----:B------:R-:W4:Y:S04]  /*0f40*/  LDG.E R8, desc[UR12][R4.64] ;  /* 0x0000000c04087981 */ /* 0x000f28000c1e1900 */
[----:B------:R-:W5:Y:S04]  /*0f50*/  LDG.E R18, desc[UR12][R4.64+0x4] ;  /* 0x0000040c04127981 */ /* 0x000f68000c1e1900 */
[----:B------:R-:W5:Y:S04]  /*0f60*/  LDG.E R26, desc[UR12][R2.64+0x8] ;  /* 0x0000080c021a7981 */ /* 0x000f68000c1e1900 */
[----:B------:R-:W5:Y:S04]  /*0f70*/  LDG.E R28, desc[UR12][R4.64+0x8] ;  /* 0x0000080c041c7981 */ /* 0x000f68000c1e1900 */
[----:B------:R-:W5:Y:S04]  /*0f80*/  LDG.E R11, desc[UR12][R2.64+0xc] ;  /* 0x00000c0c020b7981 */ /* 0x000f68000c1e1900 */
[----:B------:R-:W5:Y:S01]  /*0f90*/  LDG.E R17, desc[UR12][R4.64+0xc] ;  /* 0x00000c0c04117981 */ /* 0x000f62000c1e1900 */
[----:B------:R-:W-:-:S04]  /*0fa0*/  IADD3 R7, PT, PT, R23, R10, RZ ;  /* 0x0000000a17077210 */ /* 0x000fc80007ffe0ff */
[C---:B------:R-:W-:Y:S02]  /*0fb0*/  LEA R9, R7.reuse, UR10, 0x2 ;  /* 0x0000000a07097c11 */ /* 0x040fe4000f8e10ff */
[----:B------:R-:W-:Y:S02]  /*0fc0*/  LEA R7, R7, UR23, 0x2 ;  /* 0x0000001707077c11 */ /* 0x000fe4000f8e10ff */
[----:B------:R-:W-:Y:S01]  /*0fd0*/  IADD3 R10, PT, PT, R10, 0x4, RZ ;  /* 0x000000040a0a7810 */ /* 0x000fe20007ffe0ff */
[----:B--2---:R0:W-:Y:S04]  /*0fe0*/  STS [R9], R6 ;  /* 0x0000000609007388 */ /* 0x0041e80000000800 */
[----:B----4-:R0:W-:Y:S04]  /*0ff0*/  STS [R7], R8 ;  /* 0x0000000807007388 */ /* 0x0101e80000000800 */
[----:B---3--:R0:W-:Y:S04]  /*1000*/  STS [R9+0x4], R16 ;  /* 0x0000041009007388 */ /* 0x0081e80000000800 */
[----:B-----5:R0:W-:Y:S04]  /*1010*/  STS [R7+0x4], R18 ;  /* 0x0000041207007388 */ /* 0x0201e80000000800 */
[----:B------:R0:W-:Y:S04]  /*1020*/  STS [R9+0x8], R26 ;  /* 0x0000081a09007388 */ /* 0x0001e80000000800 */
[----:B------:R0:W-:Y:S04]  /*1030*/  STS [R7+0x8], R28 ;  /* 0x0000081c07007388 */ /* 0x0001e80000000800 */
[----:B------:R0:W-:Y:S04]  /*1040*/  STS [R9+0xc], R11 ;  /* 0x00000c0b09007388 */ /* 0x0001e80000000800 */
[----:B------:R0:W-:Y:S02]  /*1050*/  STS [R7+0xc], R17 ;  /* 0x00000c1107007388 */ /* 0x0001e40000000800 */
.L_x_9:
[----:B------:R-:W-:Y:S05]  /*1060*/  BRA.U !UP2, `(.L_x_6) ;  /* 0x000000010a7c7547 */ /* 0x000fea000b800000 */
[----:B------:R-:W-:Y:S02]  /*1070*/  ISETP.NE.AND P0, PT, RZ, UR26, PT ;  /* 0x0000001aff007c0c */ /* 0x000fe4000bf05270 */
[----:B------:R-:W-:-:S11]  /*1080*/  ISETP.NE.AND P1, PT, RZ, UR21, PT ;  /* 0x00000015ff007c0c */ /* 0x000fd6000bf25270 */
[----:B------:R-:W1:Y:S01]  /*1090*/  @P0 LDC.64 R2, c[0x0][0x388] ;  /* 0x0000e200ff020b82 */ /* 0x000e620000000a00 */
[-C--:B------:R-:W-:Y:S02]  /*10a0*/  @P0 IADD3 R19, PT, PT, R0, R10.reuse, RZ ;  /* 0x0000000a00130210 */ /* 0x080fe40007ffe0ff */
[----:B0-----:R-:W-:Y:S02]  /*10b0*/  @P0 IADD3 R11, PT, PT, R23, R10, RZ ;  /* 0x0000000a170b0210 */ /* 0x001fe40007ffe0ff */
[----:B------:R-:W-:-:S03]  /*10c0*/  @P0 IADD3 R10, PT, PT, R10, 0x2, RZ ;  /* 0x000000020a0a0810 */ /* 0x000fc60007ffe0ff */
[----:B------:R-:W0:Y:S01]  /*10d0*/  @P0 LDC.64 R8, c[0x0][0x390] ;  /* 0x0000e400ff080b82 */ /* 0x000e220000000a00 */
[----:B------:R-:W-:-:S07]  /*10e0*/  @P1 IADD3 R17, PT, PT, R0, R10, RZ ;  /* 0x0000000a00111210 */ /* 0x000fce0007ffe0ff */
[----:B------:R-:W2:Y:S08]  /*10f0*/  @P1 LDC.64 R6, c[0x0][0x388] ;  /* 0x0000e200ff061b82 */ /* 0x000eb00000000a00 */
[----:B------:R-:W3:Y:S01]  /*1100*/  @P1 LDC.64 R4, c[0x0][0x390] ;  /* 0x0000e400ff041b82 */ /* 0x000ee20000000a00 */
[----:B-1----:R-:W-:-:S05]  /*1110*/  @P0 IMAD.WIDE R2, R19, 0x4, R2 ;  /* 0x0000000413020825 */ /* 0x002fca00078e0202 */
[----:B------:R-:W4:Y:S01]  /*1120*/  @P0 LDG.E R0, desc[UR12][R2.64] ;  /* 0x0000000c02000981 */ /* 0x000f22000c1e1900 */
[----:B0-----:R-:W-:-:S03]  /*1130*/  @P0 IMAD.WIDE R8, R19, 0x4, R8 ;  /* 0x0000000413080825 */ /* 0x001fc600078e0208 */
[----:B------:R-:W5:Y:S04]  /*1140*/  @P0 LDG.E R18, desc[UR12][R2.64+0x4] ;  /* 0x0000040c02120981 */ /* 0x000f68000c1e1900 */
[----:B------:R-:W5:Y:S01]  /*1150*/  @P0 LDG.E R16, desc[UR12][R8.64] ;  /* 0x0000000c08100981 */ /* 0x000f62000c1e1900 */
[----:B--2---:R-:W-:-:S03]  /*1160*/  @P1 IMAD.WIDE R6, R17, 0x4, R6 ;  /* 0x0000000411061825 */ /* 0x004fc600078e0206 */
[----:B------:R-:W2:Y:S04]  /*1170*/  @P0 LDG.E R26, desc[UR12][R8.64+0x4] ;  /* 0x0000040c081a0981 */ /* 0x000ea8000c1e1900 */
[----:B------:R-:W2:Y:S01]  /*1180*/  @P1 LDG.E R6, desc[UR12][R6.64] ;  /* 0x0000000c06061981 */ /* 0x000ea2000c1e1900 */
[----:B---3--:R-:W-:-:S06]  /*1190*/  @P1 IMAD.WIDE R4, R17, 0x4, R4 ;  /* 0x0000000411041825 */ /* 0x008fcc00078e0204 */
[----:B------:R-:W3:Y:S01]  /*11a0*/  @P1 LDG.E R4, desc[UR12][R4.64] ;  /* 0x0000000c04041981 */ /* 0x000ee2000c1e1900 */
[----:B------:R-:W-:Y:S02]  /*11b0*/  @P0 LEA R19, R11, UR10, 0x2 ;  /* 0x0000000a0b130c11 */ /* 0x000fe4000f8e10ff */
[----:B------:R-:W-:Y:S02]  /*11c0*/  @P1 IADD3 R10, PT, PT, R23, R10, RZ ;  /* 0x0000000a170a1210 */ /* 0x000fe40007ffe0ff */
[----:B------:R-:W-:Y:S02]  /*11d0*/  @P0 LEA R25, R11, UR23, 0x2 ;  /* 0x000000170b190c11 */ /* 0x000fe4000f8e10ff */
[C---:B------:R-:W-:Y:S02]  /*11e0*/  @P1 LEA R11, R10.reuse, UR10, 0x2 ;  /* 0x0000000a0a0b1c11 */ /* 0x040fe4000f8e10ff */
[----:B------:R-:W-:Y:S01]  /*11f0*/  @P1 LEA R17, R10, UR23, 0x2 ;  /* 0x000000170a111c11 */ /* 0x000fe2000f8e10ff */
[----:B----4-:R0:W-:Y:S04]  /*1200*/  @P0 STS [R19], R0 ;  /* 0x0000000013000388 */ /* 0x0101e80000000800 */
[----:B-----5:R0:W-:Y:S04]  /*1210*/  @P0 STS [R25], R16 ;  /* 0x0000001019000388 */ /* 0x0201e80000000800 */
[----:B------:R0:W-:Y:S04]  /*1220*/  @P0 STS [R19+0x4], R18 ;  /* 0x0000041213000388 */ /* 0x0001e80000000800 */
[----:B--2---:R0:W-:Y:S04]  /*1230*/  @P0 STS [R25+0x4], R26 ;  /* 0x0000041a19000388 */ /* 0x0041e80000000800 */
[----:B------:R0:W-:Y:S04]  /*1240*/  @P1 STS [R11], R6 ;  /* 0x000000060b001388 */ /* 0x0001e80000000800 */
[----:B---3--:R0:W-:Y:S02]  /*1250*/  @P1 STS [R17], R4 ;  /* 0x0000000411001388 */ /* 0x0081e40000000800 */
.L_x_6:
[----:B------:R-:W-:Y:S06]  /*1260*/  BAR.SYNC.DEFER_BLOCKING 0x0 ;  /* 0x0000000000007b1d */ /* 0x000fec0000010000 */
[----:B------:R-:W3:Y:S01]  /*1270*/  LDCU UR6, c[0x0][0x3a8] ;  /* 0x00007500ff0677ac */ /* 0x000ee20008000800 */
[----:B0-2-4-:R0:W5:Y:S04]  /*1280*/  LDG.E R0, desc[UR12][R12.64] ;  /* 0x0000000c0c007981 */ /* 0x015168000c1e1900 */
[----:B------:R0:W5:Y:S01]  /*1290*/  LDG.E R2, desc[UR12][R14.64] ;  /* 0x0000000c0e027981 */ /* 0x000162000c1e1900 */
[----:B---3--:R-:W-:Y:S01]  /*12a0*/  UISETP.GE.AND UP1, UPT, UR6, 0x1, UPT ;  /* 0x000000010600788c */ /* 0x008fe2000bf26270 */
[----:B------:R-:W-:-:S08]  /*12b0*/  MOV R3, 0xff800000 ;  /* 0xff80000000037802 */ /* 0x000fd00000000f00 */
[----:B0-----:R-:W-:Y:S05]  /*12c0*/  BRA.U !UP1, `(.L_x_10) ;  /* 0x0000000909987547 */ /* 0x001fea000b800000 */
[----:B------:R-:W-:Y:S05]  /*12d0*/  BRA.U !UP0, `(.L_x_11) ;  /* 0x0000000508c47547 */ /* 0x000fea000b800000 */
[----:B-1----:R-:W-:Y:S01]  /*12e0*/  HFMA2 R5, -RZ, RZ, 0, 0 ;  /* 0x00000000ff057431 */ /* 0x002fe200000001ff */
[----:B------:R-:W-:-:S07]  /*12f0*/  MOV R3, 0xff800000 ;  /* 0xff80000000037802 */ /* 0x000fce0000000f00 */
.L_x_17:
[----:B------:R-:W-:Y:S01]  /*1300*/  UISETP.GE.U32.AND UP2, UPT, UR15, 0x7, UPT ;  /* 0x000000070f00788c */ /* 0x000fe2000bf46070 */
[----:B------:R-:W-:Y:S02]  /*1310*/  MOV R16, RZ ;  /* 0x000000ff00107202 */ /* 0x000fe40000000f00 */
[----:B------:R-:W-:-:S06]  /*1320*/  MOV R4, RZ ;  /* 0x000000ff00047202 */ /* 0x000fcc0000000f00 */
[----:B------:R-:W-:Y:S05]  /*1330*/  BRA.U !UP2, `(.L_x_12) ;  /* 0x000000010a987547 */ /* 0x000fea000b800000 */
[----:B------:R-:W0:Y:S01]  /*1340*/  S2UR UR11, SR_CgaCtaId ;  /* 0x00000000000b79c3 */ /* 0x000e220000008800 */
[----:B------:R-:W-:Y:S01]  /*1350*/  UMOV UR6, 0x400 ;  /* 0x0000040000067882 */ /* 0x000fe20000000000 */
[----:B------:R-:W-:-:S06]  /*1360*/  MOV R16, RZ ;  /* 0x000000ff00107202 */ /* 0x000fcc0000000f00 */
[----:B------:R-:W1:Y:S01]  /*1370*/  LDC R4, c[0x0][0x39c] ;  /* 0x0000e700ff047b82 */ /* 0x000e620000000800 */
[----:B0-----:R-:W-:-:S03]  /*1380*/  ULEA UR11, UR11, UR6, 0x18 ;  /* 0x000000060b0b7291 */ /* 0x001fc6000f8ec0ff */
[----:B------:R-:W-:-:S09]  /*1390*/  UMOV UR6, URZ ;  /* 0x000000ff00067c82 */ /* 0x000fd20008000000 */
.L_x_13:
[----:B-1----:R-:W-:Y:S01]  /*13a0*/  IMAD R6, R5, R4, UR6 ;  /* 0x0000000605067e24 */ /* 0x002fe2000f8e0204 */
[----:B------:R-:W-:Y:S01]  /*13b0*/  IADD3 R7, PT, PT, R23, UR6, RZ ;  /* 0x0000000617077c10 */ /* 0x000fe2000fffe0ff */
[----:B------:R-:W-:-:S03]  /*13c0*/  UIADD3 UR6, UPT, UPT, UR6, 0x8, URZ ;  /* 0x0000000806067890 */ /* 0x000fc6000fffe0ff */
[----:B------:R-:W-:Y:S01]  /*13d0*/  LEA R7, R7, UR11, 0x2 ;  /* 0x0000000b07077c11 */ /* 0x000fe2000f8e10ff */
[----:B------:R-:W-:Y:S01]  /*13e0*/  UISETP.NE.AND UP2, UPT, UR6, UR8, UPT ;  /* 0x000000080600728c */ /* 0x000fe2000bf45270 */
[----:B------:R-:W-:-:S03]  /*13f0*/  LEA R6, R6, UR10, 0x2 ;  /* 0x0000000a06067c11 */ /* 0x000fc6000f8e10ff */
[----:B------:R-:W-:Y:S04]  /*1400*/  LDS R17, [R7] ;  /* 0x0000000007117984 */ /* 0x000fe80000000800 */
[----:B------:R-:W0:Y:S04]  /*1410*/  LDS R18, [R6] ;  /* 0x0000000006127984 */ /* 0x000e280000000800 */
[----:B------:R-:W-:Y:S04]  /*1420*/  LDS R19, [R7+0x4] ;  /* 0x0000040007137984 */ /* 0x000fe80000000800 */
[----:B------:R-:W1:Y:S04]  /*1430*/  LDS R25, [R6+0x4] ;  /* 0x0000040006197984 */ /* 0x000e680000000800 */
[----:B------:R-:W-:Y:S04]  /*1440*/  LDS R10, [R7+0x8] ;  /* 0x00000800070a7984 */ /* 0x000fe80000000800 */
[----:B------:R-:W2:Y:S04]  /*1450*/  LDS R11, [R6+0x8] ;  /* 0x00000800060b7984 */ /* 0x000ea80000000800 */
[----:B------:R-:W-:Y:S04]  /*1460*/  LDS R8, [R7+0xc] ;  /* 0x00000c0007087984 */ /* 0x000fe80000000800 */
[----:B------:R-:W3:Y:S04]  /*1470*/  LDS R9, [R6+0xc] ;  /* 0x00000c0006097984 */ /* 0x000ee80000000800 */
[----:B------:R-:W-:Y:S04]  /*1480*/  LDS R26, [R6+0x18] ;  /* 0x00001800061a7984 */ /* 0x000fe80000000800 */
[----:B------:R-:W-:Y:S01]  /*1490*/  LDS R27, [R6+0x1c] ;  /* 0x00001c00061b7984 */ /* 0x000fe20000000800 */
[----:B0-----:R-:W-:-:S03]  /*14a0*/  FFMA R18, R17, R18, R16 ;  /* 0x0000001211127223 */ /* 0x001fc60000000010 */
[----:B------:R-:W-:Y:S04]  /*14b0*/  LDS R16, [R7+0x10] ;  /* 0x0000100007107984 */ /* 0x000fe80000000800 */
[----:B------:R-:W0:Y:S01]  /*14c0*/  LDS R17, [R6+0x10] ;  /* 0x0000100006117984 */ /* 0x000e220000000800 */
[----:B-1----:R-:W-:-:S03]  /*14d0*/  FFMA R25, R19, R25, R18 ;  /* 0x0000001913197223 */ /* 0x002fc60000000012 */
[----:B------:R-:W-:Y:S04]  /*14e0*/  LDS R18, [R7+0x14] ;  /* 0x0000140007127984 */ /* 0x000fe80000000800 */
[----:B------:R-:W1:Y:S01]  /*14f0*/  LDS R19, [R6+0x14] ;  /* 0x0000140006137984 */ /* 0x000e620000000800 */
[----:B--2---:R-:W-:-:S03]  /*1500*/  FFMA R25, R10, R11, R25 ;  /* 0x0000000b0a197223 */ /* 0x004fc60000000019 */
[----:B------:R-:W2:Y:S04]  /*1510*/  LDS R11, [R7+0x18] ;  /* 0x00001800070b7984 */ /* 0x000ea80000000800 */
[----:B------:R-:W4:Y:S01]  /*1520*/  LDS R10, [R7+0x1c] ;  /* 0x00001c00070a7984 */ /* 0x000f220000000800 */
[----:B---3--:R-:W-:-:S04]  /*1530*/  FFMA R9, R8, R9, R25 ;  /* 0x0000000908097223 */ /* 0x008fc80000000019 */
[----:B0-----:R-:W-:-:S04]  /*1540*/  FFMA R9, R16, R17, R9 ;  /* 0x0000001110097223 */ /* 0x001fc80000000009 */
[----:B-1----:R-:W-:-:S04]  /*1550*/  FFMA R18, R18, R19, R9 ;  /* 0x0000001312127223 */ /* 0x002fc80000000009 */
[----:B--2---:R-:W-:-:S04]  /*1560*/  FFMA R11, R11, R26, R18 ;  /* 0x0000001a0b0b7223 */ /* 0x004fc80000000012 */
[----:B----4-:R-:W-:Y:S01]  /*1570*/  FFMA R16, R10, R27, R11 ;  /* 0x0000001b0a107223 */ /* 0x010fe2000000000b */
[----:B------:R-:W-:Y:S06]  /*1580*/  BRA.U UP2, `(.L_x_13) ;  /* 0xfffffffd02847547 */ /* 0x000fec000b83ffff */
[----:B------:R-:W-:-:S07]  /*1590*/  MOV R4, UR8 ;  /* 0x0000000800047c02 */ /* 0x000fce0008000f00 */
.L_x_12:
[----:B------:R-:W-:-:S09]  /*15a0*/  UISETP.NE.AND UP2, UPT, UR17, URZ, UPT ;  /* 0x000000ff1100728c */ /* 0x000fd2000bf45270 */
[----:B------:R-:W-:Y:S05]  /*15b0*/  BRA.U !UP2, `(.L_x_14) ;  /* 0x000000010adc7547 */ /* 0x000fea000b800000 */
[----:B------:R-:W-:Y:S02]  /*15c0*/  UISETP.GE.U32.AND UP2, UPT, UR25, 0x3, UPT ;  /* 0x000000031900788c */ /* 0x000fe4000bf46070 */
[----:B------:R-:W-:-:S07]  /*15d0*/  UISETP.NE.AND UP3, UPT, UR18, URZ, UPT ;  /* 0x000000ff1200728c */ /* 0x000fce000bf65270 */
[----:B------:R-:W-:Y:S05]  /*15e0*/  BRA.U !UP2, `(.L_x_15) ;  /* 0x000000010a547547 */ /* 0x000fea000b800000 */
[----:B------:R-:W0:Y:S01]  /*15f0*/  S2UR UR11, SR_CgaCtaId ;  /* 0x00000000000b79c3 */ /* 0x000e220000008800 */
[----:B------:R-:W1:Y:S01]  /*1600*/  LDCU UR29, c[0x0][0x39c] ;  /* 0x00007380ff1d77ac */ /* 0x000e620008000800 */
[----:B------:R-:W-:Y:S01]  /*1610*/  IADD3 R6, PT, PT, R23, R4, RZ ;  /* 0x0000000417067210 */ /* 0x000fe20007ffe0ff */
[----:B------:R-:W-:Y:S01]  /*1620*/  UMOV UR6, 0x400 ;  /* 0x0000040000067882 */ /* 0x000fe20000000000 */
[----:B-1----:R-:W-:Y:S01]  /*1630*/  IMAD R7, R5, UR29, R4 ;  /* 0x0000001d05077c24 */ /* 0x002fe2000f8e0204 */
[----:B------:R-:W-:Y:S01]  /*1640*/  IADD3 R4, PT, PT, R4, 0x4, RZ ;  /* 0x0000000404047810 */ /* 0x000fe20007ffe0ff */
[----:B0-----:R-:W-:-:S03]  /*1650*/  ULEA UR6, UR11, UR6, 0x18 ;  /* 0x000000060b067291 */ /* 0x001fc6000f8ec0ff */
[----:B------:R-:W-:-:S03]  /*1660*/  LEA R8, R7, UR10, 0x2 ;  /* 0x0000000a07087c11 */ /* 0x000fc6000f8e10ff */
[----:B------:R-:W-:Y:S02]  /*1670*/  LEA R6, R6, UR6, 0x2 ;  /* 0x0000000606067c11 */ /* 0x000fe4000f8e10ff */
[----:B------:R-:W-:Y:S04]  /*1680*/  LDS R9, [R8] ;  /* 0x0000000008097984 */ /* 0x000fe80000000800 */
[----:B------:R-:W0:Y:S04]  /*1690*/  LDS R7, [R6] ;  /* 0x0000000006077984 */ /* 0x000e280000000800 */
[----:B------:R-:W-:Y:S04]  /*16a0*/  LDS R10, [R6+0x4] ;  /* 0x00000400060a7984 */ /* 0x000fe80000000800 */
[----:B------:R-:W1:Y:S04]  /*16b0*/  LDS R11, [R8+0x4] ;  /* 0x00000400080b7984 */ /* 0x000e680000000800 */
[----:B------:R-:W-:Y:S04]  /*16c0*/  LDS R18, [R6+0x8] ;  /* 0x0000080006127984 */ /* 0x000fe80000000800 */
[----:B------:R-:W2:Y:S04]  /*16d0*/  LDS R17, [R8+0x8] ;  /* 0x0000080008117984 */ /* 0x000ea80000000800 */
[----:B------:R-:W-:Y:S04]  /*16e0*/  LDS R26, [R6+0xc] ;  /* 0x00000c00061a7984 */ /* 0x000fe80000000800 */
[----:B------:R-:W3:Y:S01]  /*16f0*/  LDS R19, [R8+0xc] ;  /* 0x00000c0008137984 */ /* 0x000ee20000000800 */
[----:B0-----:R-:W-:-:S04]  /*1700*/  FFMA R7, R7, R9, R16 ;  /* 0x0000000907077223 */ /* 0x001fc80000000010 */
[----:B-1----:R-:W-:-:S04]  /*1710*/  FFMA R7, R10, R11, R7 ;  /* 0x0000000b0a077223 */ /* 0x002fc80000000007 */
[----:B--2---:R-:W-:-:S04]  /*1720*/  FFMA R7, R18, R17, R7 ;  /* 0x0000001112077223 */ /* 0x004fc80000000007 */
[----:B---3--:R-:W-:-:S07]  /*1730*/  FFMA R16, R26, R19, R7 ;  /* 0x000000131a107223 */ /* 0x008fce0000000007 */
.L_x_15:
[----:B------:R-:W-:Y:S05]  /*1740*/  BRA.U !UP3, `(.L_x_14) ;  /* 0x000000010b787547 */ /* 0x000fea000b800000 */
[----:B------:R-:W-:Y:S02]  /*1750*/  UISETP.NE.AND UP2, UPT, UR26, URZ, UPT ;  /* 0x000000ff1a00728c */ /* 0x000fe4000bf45270 */
        /* <DEDUP_REMOVED lines=14> */
[----:B------:R-:W1:Y:S01]  /*1840*/  LDS R11, [R8+0x4] ;  /* 0x00000400080b7984 */ /* 0x000e620000000800 */
[----:B0-----:R-:W-:-:S04]  /*1850*/  FFMA R7, R7, R9, R16 ;  /* 0x0000000907077223 */ /* 0x001fc80000000010 */
[----:B-1----:R-:W-:-:S07]  /*1860*/  FFMA R16, R10, R11, R7 ;  /* 0x0000000b0a107223 */ /* 0x002fce0000000007 */
.L_x_16:
[----:B------:R-:W-:Y:S05]  /*1870*/  BRA.U !UP3, `(.L_x_14) ;  /* 0x000000010b2c7547 */ /* 0x000fea000b800000 */
[----:B------:R-:W0:Y:S01]  /*1880*/  S2UR UR11, SR_CgaCtaId ;  /* 0x00000000000b79c3 */ /* 0x000e220000008800 */
[----:B------:R-:W1:Y:S01]  /*1890*/  LDCU UR29, c[0x0][0x39c] ;  /* 0x00007380ff1d77ac */ /* 0x000e620008000800 */
[----:B------:R-:W-:Y:S01]  /*18a0*/  IADD3 R6, PT, PT, R23, R4, RZ ;  /* 0x0000000417067210 */ /* 0x000fe20007ffe0ff */
[----:B------:R-:W-:Y:S01]  /*18b0*/  UMOV UR6, 0x400 ;  /* 0x0000040000067882 */ /* 0x000fe20000000000 */
[----:B-1----:R-:W-:Y:S01]  /*18c0*/  IMAD R4, R5, UR29, R4 ;  /* 0x0000001d05047c24 */ /* 0x002fe2000f8e0204 */
[----:B0-----:R-:W-:-:S04]  /*18d0*/  ULEA UR6, UR11, UR6, 0x18 ;  /* 0x000000060b067291 */ /* 0x001fc8000f8ec0ff */
[----:B------:R-:W-:Y:S02]  /*18e0*/  LEA R4, R4, UR10, 0x2 ;  /* 0x0000000a04047c11 */ /* 0x000fe4000f8e10ff */
[----:B------:R-:W-:-:S04]  /*18f0*/  LEA R6, R6, UR6, 0x2 ;  /* 0x0000000606067c11 */ /* 0x000fc8000f8e10ff */
[----:B------:R-:W-:Y:S04]  /*1900*/  LDS R4, [R4] ;  /* 0x0000000004047984 */ /* 0x000fe80000000800 */
[----:B------:R-:W0:Y:S02]  /*1910*/  LDS R7, [R6] ;  /* 0x0000000006077984 */ /* 0x000e240000000800 */
[----:B0-----:R-:W-:-:S07]  /*1920*/  FFMA R16, R7, R4, R16 ;  /* 0x0000000407107223 */ /* 0x001fce0000000010 */
.L_x_14:
[----:B------:R-:W0:Y:S01]  /*1930*/  LDCU UR6, c[0x0][0x3a8] ;  /* 0x00007500ff0677ac */ /* 0x000e220008000800 */
[----:B------:R-:W1:Y:S01]  /*1940*/  LDCU UR11, c[0x0][0x3b0] ;  /* 0x00007600ff0b77ac */ /* 0x000e620008000800 */
[----:B0-----:R-:W-:Y:S01]  /*1950*/  IMAD R4, R24, UR6, R5 ;  /* 0x0000000618047c24 */ /* 0x001fe2000f8e0205 */
[----:B------:R-:W-:Y:S01]  /*1960*/  IADD3 R5, PT, PT, R5, 0x1, RZ ;  /* 0x0000000105057810 */ /* 0x000fe20007ffe0ff */
[----:B-1----:R-:W-:-:S03]  /*1970*/  FMUL R16, R16, UR11 ;  /* 0x0000000b10107c20 */ /* 0x002fc60008400000 */
[----:B------:R-:W-:Y:S02]  /*1980*/  LEA R7, R4, UR24, 0x2 ;  /* 0x0000001804077c11 */ /* 0x000fe4000f8e10ff */
[----:B------:R-:W-:Y:S02]  /*1990*/  ISETP.NE.AND P1, PT, R5, UR6, PT ;  /* 0x0000000605007c0c */ /* 0x000fe4000bf25270 */
[CC--:B------:R-:W-:Y:S01]  /*19a0*/  FSETP.GT.AND P0, PT, R16.reuse, R3.reuse, PT ;  /* 0x000000031000720b */ /* 0x0c0fe20003f04000 */
[----:B------:R0:W-:Y:S03]  /*19b0*/  STS [R7], R16 ;  /* 0x0000001007007388 */ /* 0x0001e60000000800 */
[----:B------:R-:W-:-:S07]  /*19c0*/  FSEL R3, R16, R3, P0 ;  /* 0x0000000310037208 */ /* 0x000fce0000000000 */
[----:B0-----:R-:W-:Y:S05]  /*19d0*/  @!P1 BRA `(.L_x_10) ;  /* 0x0000000000d49947 */ /* 0x001fea0003800000 */
[----:B------:R-:W-:Y:S05]  /*19e0*/  BRA `(.L_x_17) ;  /* 0xfffffff800447947 */ /* 0x000fea000383ffff */
.L_x_11:
[----:B------:R-:W-:Y:S01]  /*19f0*/  UISETP.GE.U32.AND UP2, UPT, UR6, 0x8, UPT ;  /* 0x000000080600788c */ /* 0x000fe2000bf46070 */
[----:B-1----:R-:W-:Y:S01]  /*1a00*/  HFMA2 R5, -RZ, RZ, 0, 0 ;  /* 0x00000000ff057431 */ /* 0x002fe200000001ff */
[----:B------:R-:W-:-:S07]  /*1a10*/  MOV R3, 0xff800000 ;  /* 0xff80000000037802 */ /* 0x000fce0000000f00 */
[----:B------:R-:W-:Y:S05]  /*1a20*/  BRA.U !UP2, `(.L_x_18) ;  /* 0x000000010a487547 */ /* 0x000fea000b800000 */
[----:B------:R-:W-:Y:S02]  /*1a30*/  MOV R3, 0xff800000 ;  /* 0xff80000000037802 */ /* 0x000fe40000000f00 */
[----:B------:R-:W-:-:S07]  /*1a40*/  MOV R5, RZ ;  /* 0x000000ff00057202 */ /* 0x000fce0000000f00 */
.L_x_19:
[----:B------:R-:W-:Y:S01]  /*1a50*/  IMAD R4, R24, UR6, R5 ;  /* 0x0000000618047c24 */ /* 0x000fe2000f8e0205 */
[----:B------:R-:W-:Y:S02]  /*1a60*/  IADD3 R5, PT, PT, R5, 0x8, RZ ;  /* 0x0000000805057810 */ /* 0x000fe40007ffe0ff */
[-C--:B------:R-:W-:Y:S02]  /*1a70*/  FSETP.GT.AND P0, PT, R22, R3.reuse, PT ;  /* 0x000000031600720b */ /* 0x080fe40003f04000 */
[----:B0-----:R-:W-:Y:S02]  /*1a80*/  LEA R7, R4, UR24, 0x2 ;  /* 0x0000001804077c11 */ /* 0x001fe4000f8e10ff */
[----:B------:R-:W-:Y:S02]  /*1a90*/  ISETP.NE.AND P1, PT, R5, UR22, PT ;  /* 0x0000001605007c0c */ /* 0x000fe4000bf25270 */
[----:B------:R-:W-:Y:S01]  /*1aa0*/  FSEL R3, R22, R3, P0 ;  /* 0x0000000316037208 */ /* 0x000fe20000000000 */
[----:B------:R0:W-:Y:S04]  /*1ab0*/  STS [R7], R22 ;  /* 0x0000001607007388 */ /* 0x0001e80000000800 */
[----:B------:R0:W-:Y:S04]  /*1ac0*/  STS [R7+0x4], R22 ;  /* 0x0000041607007388 */ /* 0x0001e80000000800 */
[----:B------:R0:W-:Y:S04]  /*1ad0*/  STS [R7+0x8], R22 ;  /* 0x0000081607007388 */ /* 0x0001e80000000800 */
[----:B------:R0:W-:Y:S04]  /*1ae0*/  STS [R7+0xc], R22 ;  /* 0x00000c1607007388 */ /* 0x0001e80000000800 */
[----:B------:R0:W-:Y:S04]  /*1af0*/  STS [R7+0x10], R22 ;  /* 0x0000101607007388 */ /* 0x0001e80000000800 */
[----:B------:R0:W-:Y:S04]  /*1b00*/  STS [R7+0x14], R22 ;  /* 0x0000141607007388 */ /* 0x0001e80000000800 */
[----:B------:R0:W-:Y:S04]  /*1b10*/  STS [R7+0x18], R22 ;  /* 0x0000181607007388 */ /* 0x0001e80000000800 */
[----:B------:R0:W-:Y:S01]  /*1b20*/  STS [R7+0x1c], R22 ;  /* 0x00001c1607007388 */ /* 0x0001e20000000800 */
[----:B------:R-:W-:Y:S05]  /*1b30*/  @P1 BRA `(.L_x_19) ;  /* 0xfffffffc00c41947 */ /* 0x000fea000383ffff */
[----:B------:R-:W-:-:S07]  /*1b40*/  MOV R5, UR22 ;  /* 0x0000001600057c02 */ /* 0x000fce0008000f00 */
.L_x_18:
[----:B------:R-:W-:-:S09]  /*1b50*/  UISETP.NE.AND UP2, UPT, UR19, URZ, UPT ;  /* 0x000000ff1300728c */ /* 0x000fd2000bf45270 */
[----:B------:R-:W-:Y:S05]  /*1b60*/  BRA.U !UP2, `(.L_x_10) ;  /* 0x000000010a707547 */ /* 0x000fea000b800000 */
[----:B------:R-:W-:Y:S02]  /*1b70*/  UISETP.GE.U32.AND UP2, UPT, UR27, 0x3, UPT ;  /* 0x000000031b00788c */ /* 0x000fe4000bf46070 */
[----:B------:R-:W-:-:S07]  /*1b80*/  UISETP.NE.AND UP3, UPT, UR20, URZ, UPT ;  /* 0x000000ff1400728c */ /* 0x000fce000bf65270 */
[----:B------:R-:W-:Y:S05]  /*1b90*/  BRA.U !UP2, `(.L_x_20) ;  /* 0x000000010a247547 */ /* 0x000fea000b800000 */
[----:B------:R-:W-:Y:S01]  /*1ba0*/  IMAD R4, R24, UR6, R5 ;  /* 0x0000000618047c24 */ /* 0x000fe2000f8e0205 */
[-C--:B------:R-:W-:Y:S02]  /*1bb0*/  FSETP.GT.AND P0, PT, R22, R3.reuse, PT ;  /* 0x000000031600720b */ /* 0x080fe40003f04000 */
[----:B------:R-:W-:Y:S02]  /*1bc0*/  IADD3 R5, PT, PT, R5, 0x4, RZ ;  /* 0x0000000405057810 */ /* 0x000fe40007ffe0ff */
[----:B0-----:R-:W-:Y:S02]  /*1bd0*/  LEA R7, R4, UR24, 0x2 ;  /* 0x0000001804077c11 */ /* 0x001fe4000f8e10ff */
[----:B------:R-:W-:-:S03]  /*1be0*/  FSEL R3, R22, R3, P0 ;  /* 0x0000000316037208 */ /* 0x000fc60000000000 */
[----:B------:R1:W-:Y:S04]  /*1bf0*/  STS [R7], R22 ;  /* 0x0000001607007388 */ /* 0x0003e80000000800 */
[----:B------:R1:W-:Y:S04]  /*1c00*/  STS [R7+0x4], R22 ;  /* 0x0000041607007388 */ /* 0x0003e80000000800 */
[----:B------:R1:W-:Y:S04]  /*1c10*/  STS [R7+0x8], R22 ;  /* 0x0000081607007388 */ /* 0x0003e80000000800 */
[----:B------:R1:W-:Y:S02]  /*1c20*/  STS [R7+0xc], R22 ;  /* 0x00000c1607007388 */ /* 0x0003e40000000800 */
.L_x_20:
[----:B------:R-:W-:Y:S05]  /*1c30*/  BRA.U !UP3, `(.L_x_10) ;  /* 0x000000010b3c7547 */ /* 0x000fea000b800000 */
[----:B------:R-:W-:Y:S01]  /*1c40*/  UISETP.NE.AND UP2, UPT, UR28, URZ, UPT ;  /* 0x000000ff1c00728c */ /* 0x000fe2000bf45270 */
[----:B------:R-:W-:-:S08]  /*1c50*/  ISETP.NE.AND P0, PT, RZ, UR9, PT ;  /* 0x00000009ff007c0c */ /* 0x000fd0000bf05270 */
[----:B------:R-:W-:Y:S05]  /*1c60*/  BRA.U !UP2, `(.L_x_21) ;  /* 0x000000010a1c7547 */ /* 0x000fea000b800000 */
[----:B------:R-:W-:Y:S01]  /*1c70*/  IMAD R4, R24, UR6, R5 ;  /* 0x0000000618047c24 */ /* 0x000fe2000f8e0205 */
[-C--:B------:R-:W-:Y:S02]  /*1c80*/  FSETP.GT.AND P1, PT, R22, R3.reuse, PT ;  /* 0x000000031600720b */ /* 0x080fe40003f24000 */
[----:B------:R-:W-:Y:S02]  /*1c90*/  IADD3 R5, PT, PT, R5, 0x2, RZ ;  /* 0x0000000205057810 */ /* 0x000fe40007ffe0ff */
[----:B01----:R-:W-:Y:S02]  /*1ca0*/  LEA R7, R4, UR24, 0x2 ;  /* 0x0000001804077c11 */ /* 0x003fe4000f8e10ff */
[----:B------:R-:W-:-:S03]  /*1cb0*/  FSEL R3, R22, R3, P1 ;  /* 0x0000000316037208 */ /* 0x000fc60000800000 */
[----:B------:R2:W-:Y:S04]  /*1cc0*/  STS [R7], R22 ;  /* 0x0000001607007388 */ /* 0x0005e80000000800 */
[----:B------:R2:W-:Y:S02]  /*1cd0*/  STS [R7+0x4], R22 ;  /* 0x0000041607007388 */ /* 0x0005e40000000800 */
.L_x_21:
[----:B------:R-:W-:Y:S01]  /*1ce0*/  @P0 IMAD R5, R24, UR6, R5 ;  /* 0x0000000618050c24 */ /* 0x000fe2000f8e0205 */
[----:B------:R-:W-:-:S04]  /*1cf0*/  @P0 FSETP.GT.AND P1, PT, R22, R3, PT ;  /* 0x000000031600020b */ /* 0x000fc80003f24000 */
[----:B------:R-:W-:Y:S02]  /*1d00*/  @P0 LEA R5, R5, UR24, 0x2 ;  /* 0x0000001805050c11 */ /* 0x000fe4000f8e10ff */
[----:B------:R-:W-:-:S03]  /*1d10*/  @P0 FSEL R3, R22, R3, P1 ;  /* 0x0000000316030208 */ /* 0x000fc60000800000 */
[----:B------:R3:W-:Y:S04]  /*1d20*/  @P0 STS [R5], R22 ;  /* 0x0000001605000388 */ /* 0x0007e80000000800 */
.L_x_10:
[----:B012---:R-:W-:Y:S01]  /*1d30*/  MOV R7, RZ ;  /* 0x000000ff00077202 */ /* 0x007fe20000000f00 */
[----:B------:R-:W-:Y:S06]  /*1d40*/  BRA.U !UP1, `(.L_x_22) ;  /* 0x0000000909947547 */ /* 0x000fec000b800000 */
[----:B------:R-:W-:Y:S01]  /*1d50*/  UISETP.GE.U32.AND UP2, UPT, UR6, 0x8, UPT ;  /* 0x000000080600788c */ /* 0x000fe2000bf46070 */
[----:B------:R-:W-:Y:S01]  /*1d60*/  HFMA2 R7, -RZ, RZ, 0, 0 ;  /* 0x00000000ff077431 */ /* 0x000fe200000001ff */
[----:B---3--:R-:W-:-:S07]  /*1d70*/  MOV R5, RZ ;  /* 0x000000ff00057202 */ /* 0x008fce0000000f00 */
[----:B------:R-:W-:Y:S05]  /*1d80*/  BRA.U !UP2, `(.L_x_23) ;  /* 0x000000050a407547 */ /* 0x000fea000b800000 */
[----:B------:R-:W-:Y:S02]  /*1d90*/  MOV R7, RZ ;  /* 0x000000ff00077202 */ /* 0x000fe40000000f00 */
[----:B------:R-:W-:-:S07]  /*1da0*/  MOV R5, RZ ;  /* 0x000000ff00057202 */ /* 0x000fce0000000f00 */
.L_x_24:
[----:B--2---:R-:W-:Y:S01]  /*1db0*/  IMAD R4, R24, UR6, R5 ;  /* 0x0000000618047c24 */ /* 0x004fe2000f8e0205 */
[----:B------:R-:W-:-:S04]  /*1dc0*/  IADD3 R5, PT, PT, R5, 0x8, RZ ;  /* 0x0000000805057810 */ /* 0x000fc80007ffe0ff */
[----:B------:R-:W-:-:S05]  /*1dd0*/  LEA R4, R4, UR24, 0x2 ;  /* 0x0000001804047c11 */ /* 0x000fca000f8e10ff */
[----:B------:R-:W0:Y:S04]  /*1de0*/  LDS R6, [R4] ;  /* 0x0000000004067984 */ /* 0x000e280000000800 */
[----:B------:R-:W1:Y:S04]  /*1df0*/  LDS R26, [R4+0x4] ;  /* 0x00000400041a7984 */ /* 0x000e680000000800 */
[----:B------:R-:W2:Y:S04]  /*1e00*/  LDS R28, [R4+0x8] ;  /* 0x00000800041c7984 */ /* 0x000ea80000000800 */
[----:B------:R-:W3:Y:S04]  /*1e10*/  LDS R17, [R4+0xc] ;  /* 0x00000c0004117984 */ /* 0x000ee80000000800 */
[----:B------:R-:W4:Y:S04]  /*1e20*/  LDS R18, [R4+0x10] ;  /* 0x0000100004127984 */ /* 0x000f280000000800 */
[----:B------:R-:W4:Y:S04]  /*1e30*/  LDS R16, [R4+0x14] ;  /* 0x0000140004107984 */ /* 0x000f280000000800 */
[----:B------:R-:W4:Y:S04]  /*1e40*/  LDS R10, [R4+0x18] ;  /* 0x00001800040a7984 */ /* 0x000f280000000800 */
[----:B------:R-:W4:Y:S01]  /*1e50*/  LDS R8, [R4+0x1c] ;  /* 0x00001c0004087984 */ /* 0x000f220000000800 */
[----:B0-----:R-:W-:-:S04]  /*1e60*/  FADD R6, R6, -R3 ;  /* 0x8000000306067221 */ /* 0x001fc80000000000 */
[----:B------:R-:W-:Y:S01]  /*1e70*/  FMUL R6, R6, 1.4426950216293334961 ;  /* 0x3fb8aa3b06067820 */ /* 0x000fe20000400000 */
[--C-:B-1----:R-:W-:Y:S01]  /*1e80*/  FADD R26, R26, -R3.reuse ;  /* 0x800000031a1a7221 */ /* 0x102fe20000000000 */
[----:B--2---:R-:W-:-:S03]  /*1e90*/  FADD R28, R28, -R3 ;  /* 0x800000031c1c7221 */ /* 0x004fc60000000000 */
[----:B------:R-:W-:Y:S01]  /*1ea0*/  FSETP.GEU.AND P6, PT, R6, -126, PT ;  /* 0xc2fc00000600780b */ /* 0x000fe20003fce000 */
[----:B------:R-:W-:Y:S01]  /*1eb0*/  FMUL R9, R26, 1.4426950216293334961 ;  /* 0x3fb8aa3b1a097820 */ /* 0x000fe20000400000 */
[----:B---3--:R-:W-:Y:S01]  /*1ec0*/  FADD R17, R17, -R3 ;  /* 0x8000000311117221 */ /* 0x008fe20000000000 */
[----:B------:R-:W-:-:S03]  /*1ed0*/  FMUL R11, R28, 1.4426950216293334961 ;  /* 0x3fb8aa3b1c0b7820 */ /* 0x000fc60000400000 */
[----:B------:R-:W-:Y:S01]  /*1ee0*/  FSETP.GEU.AND P5, PT, R9, -126, PT ;  /* 0xc2fc00000900780b */ /* 0x000fe20003fae000 */
[--C-:B----4-:R-:W-:Y:S01]  /*1ef0*/  FADD R18, R18, -R3.reuse ;  /* 0x8000000312127221 */ /* 0x110fe20000000000 */
[----:B------:R-:W-:Y:S01]  /*1f00*/  FMUL R17, R17, 1.4426950216293334961 ;  /* 0x3fb8aa3b11117820 */ /* 0x000fe20000400000 */
[----:B------:R-:W-:Y:S01]  /*1f10*/  FSETP.GEU.AND P4, PT, R11, -126, PT ;  /* 0xc2fc00000b00780b */ /* 0x000fe20003f8e000 */
[--C-:B------:R-:W-:Y:S01]  /*1f20*/  FADD R16, R16, -R3.reuse ;  /* 0x8000000310107221 */ /* 0x100fe20000000000 */
[----:B------:R-:W-:Y:S02]  /*1f30*/  FMUL R18, R18, 1.4426950216293334961 ;  /* 0x3fb8aa3b12127820 */ /* 0x000fe40000400000 */
[----:B------:R-:W-:Y:S01]  /*1f40*/  @!P6 FMUL R6, R6, 0.5 ;  /* 0x3f0000000606e820 */ /* 0x000fe20000400000 */
[----:B------:R-:W-:Y:S01]  /*1f50*/  FSETP.GEU.AND P3, PT, R17, -126, PT ;  /* 0xc2fc00001100780b */ /* 0x000fe20003f6e000 */
[----:B------:R-:W-:Y:S01]  /*1f60*/  FADD R10, R10, -R3 ;  /* 0x800000030a0a7221 */ /* 0x000fe20000000000 */
[----:B------:R-:W-:Y:S01]  /*1f70*/  FMUL R16, R16, 1.4426950216293334961 ;  /* 0x3fb8aa3b10107820 */ /* 0x000fe20000400000 */
[----:B------:R-:W-:-:S02]  /*1f80*/  FSETP.GEU.AND P2, PT, R18, -126, PT ;  /* 0xc2fc00001200780b */ /* 0x000fc40003f4e000 */
[----:B------:R-:W0:Y:S01]  /*1f90*/  MUFU.EX2 R6, R6 ;  /* 0x0000000600067308 */ /* 0x000e220000000800 */
[----:B------:R-:W-:Y:S01]  /*1fa0*/  FADD R8, R8, -R3 ;  /* 0x8000000308087221 */ /* 0x000fe20000000000 */
[----:B------:R-:W-:Y:S01]  /*1fb0*/  FMUL R10, R10, 1.4426950216293334961 ;  /* 0x3fb8aa3b0a0a7820 */ /* 0x000fe20000400000 */
[----:B------:R-:W-:Y:S01]  /*1fc0*/  FSETP.GEU.AND P1, PT, R16, -126, PT ;  /* 0xc2fc00001000780b */ /* 0x000fe20003f2e000 */
[----:B------:R-:W-:Y:S01]  /*1fd0*/  @!P5 FMUL R9, R9, 0.5 ;  /* 0x3f0000000909d820 */ /* 0x000fe20000400000 */
[----:B------:R-:W-:Y:S01]  /*1fe0*/  FMUL R26, R8, 1.4426950216293334961 ;  /* 0x3fb8aa3b081a7820 */ /* 0x000fe20000400000 */
[----:B------:R-:W-:Y:S01]  /*1ff0*/  @!P4 FMUL R11, R11, 0.5 ;  /* 0x3f0000000b0bc820 */ /* 0x000fe20000400000 */
[----:B------:R-:W-:Y:S01]  /*2000*/  FSETP.GEU.AND P0, PT, R10, -126, PT ;  /* 0xc2fc00000a00780b */ /* 0x000fe20003f0e000 */
[----:B------:R-:W-:Y:S02]  /*2010*/  @!P3 FMUL R17, R17, 0.5 ;  /* 0x3f0000001111b820 */ /* 0x000fe40000400000 */
[----:B------:R-:W1:Y:S01]  /*2020*/  MUFU.EX2 R9, R9 ;  /* 0x0000000900097308 */ /* 0x000e620000000800 */
[----:B------:R-:W-:-:S05]  /*2030*/  @!P2 FMUL R18, R18, 0.5 ;  /* 0x3f0000001212a820 */ /* 0x000fca0000400000 */
[----:B------:R-:W-:Y:S01]  /*2040*/  @!P1 FMUL R16, R16, 0.5 ;  /* 0x3f00000010109820 */ /* 0x000fe20000400000 */
[----:B0-----:R-:W-:Y:S01]  /*2050*/  @!P6 FMUL R6, R6, R6 ;  /* 0x000000060606e220 */ /* 0x001fe20000400000 */
[----:B------:R-:W-:Y:S01]  /*2060*/  FSETP.GEU.AND P6, PT, R26, -126, PT ;  /* 0xc2fc00001a00780b */ /* 0x000fe20003fce000 */
[----:B------:R-:W0:Y:S01]  /*2070*/  MUFU.EX2 R19, R17 ;  /* 0x0000001100137308 */ /* 0x000e220000000800 */
[----:B------:R-:W-:Y:S01]  /*2080*/  @!P0 FMUL R10, R10, 0.5 ;  /* 0x3f0000000a0a8820 */ /* 0x000fe20000400000 */
[----:B------:R-:W-:Y:S01]  /*2090*/  FADD R8, R6, R7 ;  /* 0x0000000706087221 */ /* 0x000fe20000000000 */
[----:B------:R2:W-:Y:S05]  /*20a0*/  STS [R4], R6 ;  /* 0x0000000604007388 */ /* 0x0005ea0000000800 */
[----:B------:R-:W3:Y:S01]  /*20b0*/  MUFU.EX2 R11, R11 ;  /* 0x0000000b000b7308 */ /* 0x000ee20000000800 */
[----:B-1----:R-:W-:-:S03]  /*20c0*/  @!P5 FMUL R9, R9, R9 ;  /* 0x000000090909d220 */ /* 0x002fc60000400000 */
[----:B------:R-:W-:Y:S01]  /*20d0*/  @!P6 FMUL R26, R26, 0.5 ;  /* 0x3f0000001a1ae820 */ /* 0x000fe20000400000 */
[----:B------:R-:W-:Y:S01]  /*20e0*/  FADD R8, R8, R9 ;  /* 0x0000000908087221 */ /* 0x000fe20000000000 */
[----:B------:R2:W-:Y:S02]  /*20f0*/  STS [R4+0x4], R9 ;  /* 0x0000040904007388 */ /* 0x0005e40000000800 */
[----:B------:R-:W1:Y:S01]  /*2100*/  MUFU.EX2 R25, R18 ;  /* 0x0000001200197308 */ /* 0x000e620000000800 */
[----:B0-----:R-:W-:-:S05]  /*2110*/  @!P3 FMUL R19, R19, R19 ;  /* 0x000000131313b220 */ /* 0x001fca0000400000 */
[----:B------:R2:W-:Y:S02]  /*2120*/  STS [R4+0xc], R19 ;  /* 0x00000c1304007388 */ /* 0x0005e40000000800 */
[----:B------:R-:W0:Y:S01]  /*2130*/  MUFU.EX2 R27, R16 ;  /* 0x00000010001b7308 */ /* 0x000e220000000800 */
[----:B---3--:R-:W-:-:S04]  /*2140*/  @!P4 FMUL R11, R11, R11 ;  /* 0x0000000b0b0bc220 */ /* 0x008fc80000400000 */
[----:B------:R-:W-:Y:S01]  /*2150*/  FADD R8, R8, R11 ;  /* 0x0000000b08087221 */ /* 0x000fe20000000000 */
[----:B------:R2:W-:Y:S02]  /*2160*/  STS [R4+0x8], R11 ;  /* 0x0000080b04007388 */ /* 0x0005e40000000800 */
[----:B------:R-:W3:Y:S01]  /*2170*/  MUFU.EX2 R29, R10 ;  /* 0x0000000a001d7308 */ /* 0x000ee20000000800 */
[----:B-1----:R-:W-:Y:S01]  /*2180*/  @!P2 FMUL R25, R25, R25 ;  /* 0x000000191919a220 */ /* 0x002fe20000400000 */
[----:B------:R-:W-:-:S04]  /*2190*/  FADD R8, R8, R19 ;  /* 0x0000001308087221 */ /* 0x000fc80000000000 */
[----:B------:R2:W-:Y:S01]  /*21a0*/  STS [R4+0x10], R25 ;  /* 0x0000101904007388 */ /* 0x0005e20000000800 */
[----:B------:R-:W-:Y:S01]  /*21b0*/  FADD R8, R8, R25 ;  /* 0x0000001908087221 */ /* 0x000fe20000000000 */
[----:B------:R-:W1:Y:S01]  /*21c0*/  MUFU.EX2 R17, R26 ;  /* 0x0000001a00117308 */ /* 0x000e620000000800 */
[----:B0-----:R-:W-:-:S04]  /*21d0*/  @!P1 FMUL R27, R27, R27 ;  /* 0x0000001b1b1b9220 */ /* 0x001fc80000400000 */
[----:B------:R-:W-:Y:S01]  /*21e0*/  FADD R8, R8, R27 ;  /* 0x0000001b08087221 */ /* 0x000fe20000000000 */
[----:B------:R2:W-:Y:S01]  /*21f0*/  STS [R4+0x14], R27 ;  /* 0x0000141b04007388 */ /* 0x0005e20000000800 */
[----:B---3--:R-:W-:Y:S01]  /*2200*/  @!P0 FMUL R29, R29, R29 ;  /* 0x0000001d1d1d8220 */ /* 0x008fe20000400000 */
[----:B------:R-:W-:-:S03]  /*2210*/  ISETP.NE.AND P0, PT, R5, UR22, PT ;  /* 0x0000001605007c0c */ /* 0x000fc6000bf05270 */
[----:B------:R-:W-:Y:S01]  /*2220*/  FADD R8, R8, R29 ;  /* 0x0000001d08087221 */ /* 0x000fe20000000000 */
[----:B------:R2:W-:Y:S01]  /*2230*/  STS [R4+0x18], R29 ;  /* 0x0000181d04007388 */ /* 0x0005e20000000800 */
[----:B-1----:R-:W-:-:S04]  /*2240*/  @!P6 FMUL R17, R17, R17 ;  /* 0x000000111111e220 */ /* 0x002fc80000400000 */
[----:B------:R-:W-:Y:S01]  /*2250*/  FADD R7, R8, R17 ;  /* 0x0000001108077221 */ /* 0x000fe20000000000 */
[----:B------:R2:W-:Y:S03]  /*2260*/  STS [R4+0x1c], R17 ;  /* 0x00001c1104007388 */ /* 0x0005e60000000800 */
[----:B------:R-:W-:Y:S05]  /*2270*/  @P0 BRA `(.L_x_24) ;  /* 0xfffffff800cc0947 */ /* 0x000fea000383ffff */
[----:B------:R-:W-:-:S07]  /*2280*/  MOV R5, UR22 ;  /* 0x0000001600057c02 */ /* 0x000fce0008000f00 */
.L_x_23:
[----:B------:R-:W-:-:S09]  /*2290*/  UISETP.NE.AND UP2, UPT, UR19, URZ, UPT ;  /* 0x000000ff1300728c */ /* 0x000fd2000bf45270 */
[----:B------:R-:W-:Y:S05]  /*22a0*/  BRA.U !UP2, `(.L_x_22) ;  /* 0x000000050a3c7547 */ /* 0x000fea000b800000 */
[----:B------:R-:W-:Y:S02]  /*22b0*/  UISETP.GE.U32.AND UP2, UPT, UR27, 0x3, UPT ;  /* 0x000000031b00788c */ /* 0x000fe4000bf46070 */
[----:B------:R-:W-:-:S07]  /*22c0*/  UISETP.NE.AND UP3, UPT, UR20, URZ, UPT ;  /* 0x000000ff1400728c */ /* 0x000fce000bf65270 */
[----:B------:R-:W-:Y:S05]  /*22d0*/  BRA.U !UP2, `(.L_x_25) ;  /* 0x000000010a9c7547 */ /* 0x000fea000b800000 */
[----:B--2---:R-:W-:Y:S01]  /*22e0*/  IMAD R4, R24, UR6, R5 ;  /* 0x0000000618047c24 */ /* 0x004fe2000f8e0205 */
[----:B------:R-:W-:-:S04]  /*22f0*/  IADD3 R5, PT, PT, R5, 0x4, RZ ;  /* 0x0000000405057810 */ /* 0x000fc80007ffe0ff */
[----:B------:R-:W-:-:S05]  /*2300*/  LEA R4, R4, UR24, 0x2 ;  /* 0x0000001804047c11 */ /* 0x000fca000f8e10ff */
[----:B------:R-:W0:Y:S04]  /*2310*/  LDS R6, [R4] ;  /* 0x0000000004067984 */ /* 0x000e280000000800 */
[----:B------:R-:W1:Y:S04]  /*2320*/  LDS R8, [R4+0x4] ;  /* 0x0000040004087984 */ /* 0x000e680000000800 */
[----:B------:R-:W2:Y:S04]  /*2330*/  LDS R10, [R4+0x8] ;  /* 0x00000800040a7984 */ /* 0x000ea80000000800 */
[----:B------:R-:W3:Y:S01]  /*2340*/  LDS R16, [R4+0xc] ;  /* 0x00000c0004107984 */ /* 0x000ee20000000800 */
[--C-:B0-----:R-:W-:Y:S01]  /*2350*/  FADD R6, R6, -R3.reuse ;  /* 0x8000000306067221 */ /* 0x101fe20000000000 */
[----:B-1----:R-:W-:-:S03]  /*2360*/  FADD R8, R8, -R3 ;  /* 0x8000000308087221 */ /* 0x002fc60000000000 */
[----:B------:R-:W-:Y:S01]  /*2370*/  FMUL R6, R6, 1.4426950216293334961 ;  /* 0x3fb8aa3b06067820 */ /* 0x000fe20000400000 */
[----:B--2---:R-:W-:Y:S01]  /*2380*/  FADD R10, R10, -R3 ;  /* 0x800000030a0a7221 */ /* 0x004fe20000000000 */
[----:B------:R-:W-:-:S03]  /*2390*/  FMUL R9, R8, 1.4426950216293334961 ;  /* 0x3fb8aa3b08097820 */ /* 0x000fc60000400000 */
[----:B------:R-:W-:Y:S01]  /*23a0*/  FSETP.GEU.AND P0, PT, R6, -126, PT ;  /* 0xc2fc00000600780b */ /* 0x000fe20003f0e000 */
[----:B---3--:R-:W-:Y:S01]  /*23b0*/  FADD R16, R16, -R3 ;  /* 0x8000000310107221 */ /* 0x008fe20000000000 */
[----:B------:R-:W-:Y:S01]  /*23c0*/  FMUL R11, R10, 1.4426950216293334961 ;  /* 0x3fb8aa3b0a0b7820 */ /* 0x000fe20000400000 */
[----:B------:R-:W-:Y:S02]  /*23d0*/  FSETP.GEU.AND P1, PT, R9, -126, PT ;  /* 0xc2fc00000900780b */ /* 0x000fe40003f2e000 */
[----:B------:R-:W-:Y:S02]  /*23e0*/  FMUL R17, R16, 1.4426950216293334961 ;  /* 0x3fb8aa3b10117820 */ /* 0x000fe40000400000 */
[----:B------:R-:W-:-:S03]  /*23f0*/  FSETP.GEU.AND P2, PT, R11, -126, PT ;  /* 0xc2fc00000b00780b */ /* 0x000fc60003f4e000 */
[----:B------:R-:W-:-:S03]  /*2400*/  FSETP.GEU.AND P3, PT, R17, -126, PT ;  /* 0xc2fc00001100780b */ /* 0x000fc60003f6e000 */
[----:B------:R-:W-:-:S03]  /*2410*/  @!P0 FMUL R6, R6, 0.5 ;  /* 0x3f00000006068820 */ /* 0x000fc60000400000 */
[----:B------:R-:W-:Y:S01]  /*2420*/  @!P1 FMUL R9, R9, 0.5 ;  /* 0x3f00000009099820 */ /* 0x000fe20000400000 */
[----:B------:R-:W0:Y:S03]  /*2430*/  MUFU.EX2 R8, R6 ;  /* 0x0000000600087308 */ /* 0x000e260000000800 */
[----:B------:R-:W-:-:S03]  /*2440*/  @!P2 FMUL R11, R11, 0.5 ;  /* 0x3f0000000b0ba820 */ /* 0x000fc60000400000 */
[----:B------:R-:W-:Y:S02]  /*2450*/  @!P3 FMUL R17, R17, 0.5 ;  /* 0x3f0000001111b820 */ /* 0x000fe40000400000 */
[----:B------:R-:W1:Y:S08]  /*2460*/  MUFU.EX2 R10, R9 ;  /* 0x00000009000a7308 */ /* 0x000e700000000800 */
[----:B------:R-:W2:Y:S01]  /*2470*/  MUFU.EX2 R16, R11 ;  /* 0x0000000b00107308 */ /* 0x000ea20000000800 */
[----:B0-----:R-:W-:-:S04]  /*2480*/  @!P0 FMUL R8, R8, R8 ;  /* 0x0000000808088220 */ /* 0x001fc80000400000 */
[----:B------:R-:W-:Y:S01]  /*2490*/  FADD R7, R7, R8 ;  /* 0x0000000807077221 */ /* 0x000fe20000000000 */
[----:B------:R0:W-:Y:S02]  /*24a0*/  STS [R4], R8 ;  /* 0x0000000804007388 */ /* 0x0001e40000000800 */
[----:B------:R-:W3:Y:S01]  /*24b0*/  MUFU.EX2 R18, R17 ;  /* 0x0000001100127308 */ /* 0x000ee20000000800 */
[----:B-1----:R-:W-:-:S04]  /*24c0*/  @!P1 FMUL R10, R10, R10 ;  /* 0x0000000a0a0a9220 */ /* 0x002fc80000400000 */
[----:B------:R-:W-:Y:S01]  /*24d0*/  FADD R7, R7, R10 ;  /* 0x0000000a07077221 */ /* 0x000fe20000000000 */
[----:B------:R0:W-:Y:S01]  /*24e0*/  STS [R4+0x4], R10 ;  /* 0x0000040a04007388 */ /* 0x0001e20000000800 */
[----:B--2---:R-:W-:-:S04]  /*24f0*/  @!P2 FMUL R16, R16, R16 ;  /* 0x000000101010a220 */ /* 0x004fc80000400000 */
[----:B------:R-:W-:Y:S01]  /*2500*/  FADD R7, R7, R16 ;  /* 0x0000001007077221 */ /* 0x000fe20000000000 */
[----:B------:R0:W-:Y:S01]  /*2510*/  STS [R4+0x8], R16 ;  /* 0x0000081004007388 */ /* 0x0001e20000000800 */
[----:B---3--:R-:W-:-:S04]  /*2520*/  @!P3 FMUL R18, R18, R18 ;  /* 0x000000121212b220 */ /* 0x008fc80000400000 */
[----:B------:R-:W-:Y:S01]  /*2530*/  FADD R7, R7, R18 ;  /* 0x0000001207077221 */ /* 0x000fe20000000000 */
[----:B------:R0:W-:Y:S06]  /*2540*/  STS [R4+0xc], R18 ;  /* 0x00000c1204007388 */ /* 0x0001ec0000000800 */
.L_x_25:
[----:B------:R-:W-:Y:S05]  /*2550*/  BRA.U !UP3, `(.L_x_22) ;  /* 0x000000010b907547 */ /* 0x000fea000b800000 */
[----:B------:R-:W-:Y:S02]  /*2560*/  UISETP.NE.AND UP2, UPT, UR28, URZ, UPT ;  /* 0x000000ff1c00728c */ /* 0x000fe4000bf45270 */
[----:B------:R-:W-:-:S07]  /*2570*/  UISETP.NE.AND UP3, UPT, UR9, URZ, UPT ;  /* 0x000000ff0900728c */ /* 0x000fce000bf65270 */
[----:B------:R-:W-:Y:S05]  /*2580*/  BRA.U !UP2, `(.L_x_26) ;  /* 0x000000010a547547 */ /* 0x000fea000b800000 */
[----:B0-2---:R-:W-:Y:S01]  /*2590*/  IMAD R4, R24, UR6, R5 ;  /* 0x0000000618047c24 */ /* 0x005fe2000f8e0205 */
[----:B------:R-:W-:-:S04]  /*25a0*/  IADD3 R5, PT, PT, R5, 0x2, RZ ;  /* 0x0000000205057810 */ /* 0x000fc80007ffe0ff */
[----:B------:R-:W-:-:S05]  /*25b0*/  LEA R9, R4, UR24, 0x2 ;  /* 0x0000001804097c11 */ /* 0x000fca000f8e10ff */
[----:B------:R-:W0:Y:S04]  /*25c0*/  LDS R4, [R9] ;  /* 0x0000000009047984 */ /* 0x000e280000000800 */
[----:B------:R-:W1:Y:S01]  /*25d0*/  LDS R6, [R9+0x4] ;  /* 0x0000040009067984 */ /* 0x000e620000000800 */
[--C-:B0-----:R-:W-:Y:S01]  /*25e0*/  FADD R4, R4, -R3.reuse ;  /* 0x8000000304047221 */ /* 0x101fe20000000000 */
[----:B-1----:R-:W-:-:S03]  /*25f0*/  FADD R6, R6, -R3 ;  /* 0x8000000306067221 */ /* 0x002fc60000000000 */
[----:B------:R-:W-:Y:S01]  /*2600*/  FMUL R4, R4, 1.4426950216293334961 ;  /* 0x3fb8aa3b04047820 */ /* 0x000fe20000400000 */
[----:B------:R-:W-:-:S04]  /*2610*/  FMUL R8, R6, 1.4426950216293334961 ;  /* 0x3fb8aa3b06087820 */ /* 0x000fc80000400000 */
[----:B------:R-:W-:Y:S02]  /*2620*/  FSETP.GEU.AND P0, PT, R4, -126, PT ;  /* 0xc2fc00000400780b */ /* 0x000fe40003f0e000 */
[----:B------:R-:W-:-:S11]  /*2630*/  FSETP.GEU.AND P1, PT, R8, -126, PT ;  /* 0xc2fc00000800780b */ /* 0x000fd60003f2e000 */
[----:B------:R-:W-:Y:S02]  /*2640*/  @!P0 FMUL R4, R4, 0.5 ;  /* 0x3f00000004048820 */ /* 0x000fe40000400000 */
[----:B------:R-:W-:Y:S02]  /*2650*/  @!P1 FMUL R8, R8, 0.5 ;  /* 0x3f00000008089820 */ /* 0x000fe40000400000 */
[----:B------:R-:W0:Y:S08]  /*2660*/  MUFU.EX2 R6, R4 ;  /* 0x0000000400067308 */ /* 0x000e300000000800 */
[----:B------:R-:W1:Y:S01]  /*2670*/  MUFU.EX2 R10, R8 ;  /* 0x00000008000a7308 */ /* 0x000e620000000800 */
[----:B0-----:R-:W-:-:S04]  /*2680*/  @!P0 FMUL R6, R6, R6 ;  /* 0x0000000606068220 */ /* 0x001fc80000400000 */
[----:B------:R-:W-:Y:S01]  /*2690*/  FADD R7, R7, R6 ;  /* 0x0000000607077221 */ /* 0x000fe20000000000 */
[----:B------:R3:W-:Y:S01]  /*26a0*/  STS [R9], R6 ;  /* 0x0000000609007388 */ /* 0x0007e20000000800 */
[----:B-1----:R-:W-:-:S04]  /*26b0*/  @!P1 FMUL R10, R10, R10 ;  /* 0x0000000a0a0a9220 */ /* 0x002fc80000400000 */
[----:B------:R-:W-:Y:S01]  /*26c0*/  FADD R7, R7, R10 ;  /* 0x0000000a07077221 */ /* 0x000fe20000000000 */
[----:B------:R3:W-:Y:S06]  /*26d0*/  STS [R9+0x4], R10 ;  /* 0x0000040a09007388 */ /* 0x0007ec0000000800 */
.L_x_26:
[----:B------:R-:W-:Y:S05]  /*26e0*/  BRA.U !UP3, `(.L_x_22) ;  /* 0x000000010b2c7547 */ /* 0x000fea000b800000 */
[----:B------:R-:W-:-:S05]  /*26f0*/  IMAD R5, R24, UR6, R5 ;  /* 0x0000000618057c24 */ /* 0x000fca000f8e0205 */
[----:B------:R-:W-:-:S05]  /*2700*/  LEA R5, R5, UR24, 0x2 ;  /* 0x0000001805057c11 */ /* 0x000fca000f8e10ff */
[----:B0-2---:R-:W0:Y:S02]  /*2710*/  LDS R4, [R5] ;  /* 0x0000000005047984 */ /* 0x005e240000000800 */
[----:B0-----:R-:W-:-:S04]  /*2720*/  FADD R4, R4, -R3 ;  /* 0x8000000304047221 */ /* 0x001fc80000000000 */
[----:B------:R-:W-:-:S05]  /*2730*/  FMUL R4, R4, 1.4426950216293334961 ;  /* 0x3fb8aa3b04047820 */ /* 0x000fca0000400000 */
[----:B------:R-:W-:-:S13]  /*2740*/  FSETP.GEU.AND P0, PT, R4, -126, PT ;  /* 0xc2fc00000400780b */ /* 0x000fda0003f0e000 */
[----:B------:R-:W-:-:S04]  /*2750*/  @!P0 FMUL R4, R4, 0.5 ;  /* 0x3f00000004048820 */ /* 0x000fc80000400000 */
[----:B---3--:R-:W0:Y:S02]  /*2760*/  MUFU.EX2 R6, R4 ;  /* 0x0000000400067308 */ /* 0x008e240000000800 */
[----:B0-----:R-:W-:-:S04]  /*2770*/  @!P0 FMUL R6, R6, R6 ;  /* 0x0000000606068220 */ /* 0x001fc80000400000 */
[----:B------:R-:W-:Y:S01]  /*2780*/  FADD R7, R7, R6 ;  /* 0x0000000607077221 */ /* 0x000fe20000000000 */
[----:B------:R1:W-:Y:S06]  /*2790*/  STS [R5], R6 ;  /* 0x0000000605007388 */ /* 0x0003ec0000000800 */
.L_x_22:
[----:B-----5:R-:W-:-:S05]  /*27a0*/  FMNMX R3, R0, R3, !PT ;  /* 0x0000000300037209 */ /* 0x020fca0007800000 */
[----:B------:R-:W-:Y:S01]  /*27b0*/  FADD R0, R0, -R3 ;  /* 0x8000000300007221 */ /* 0x000fe20000000000 */
[----:B------:R4:W-:Y:S03]  /*27c0*/  STG.E desc[UR12][R12.64], R3 ;  /* 0x000000030c007986 */ /* 0x0009e6000c10190c */
[----:B------:R-:W-:-:S05]  /*27d0*/  FMUL R0, R0, 1.4426950216293334961 ;  /* 0x3fb8aa3b00007820 */ /* 0x000fca0000400000 */
[----:B------:R-:W-:-:S13]  /*27e0*/  FSETP.GEU.AND P0, PT, R0, -126, PT ;  /* 0xc2fc00000000780b */ /* 0x000fda0003f0e000 */
[----:B------:R-:W-:-:S06]  /*27f0*/  @!P0 FMUL R0, R0, 0.5 ;  /* 0x3f00000000008820 */ /* 0x000fcc0000400000 */
[----:B------:R-:W0:Y:S02]  /*2800*/  MUFU.EX2 R0, R0 ;  /* 0x0000000000007308 */ /* 0x000e240000000800 */
[----:B0-----:R-:W-:-:S04]  /*2810*/  @!P0 FMUL R0, R0, R0 ;  /* 0x0000000000008220 */ /* 0x001fc80000400000 */
[----:B------:R-:W-:-:S05]  /*2820*/  FFMA R7, R2, R0, R7 ;  /* 0x0000000002077223 */ /* 0x000fca0000000007 */
[----:B------:R4:W-:Y:S01]  /*2830*/  STG.E desc[UR12][R14.64], R7 ;  /* 0x000000070e007986 */ /* 0x0009e2000c10190c */
[----:B------:R-:W-:Y:S05]  /*2840*/  BRA.U !UP0, `(.L_x_27) ;  /* 0x0000001108107547 */ /* 0x000fea000b800000 */
[----:B------:R-:W-:Y:S01]  /*2850*/  IADD3 R2, PT, PT, R0, 0x1800000, RZ ;  /* 0x0180000000027810 */ /* 0x000fe20007ffe0ff */
[----:B------:R-:W-:Y:S03]  /*2860*/  BSSY.RECONVERGENT B1, `(.L_x_28) ;  /* 0x000000c000017945 */ /* 0x000fe60003800200 */
[----:B------:R-:W-:-:S04]  /*2870*/  LOP3.LUT R2, R2, 0x7f800000, RZ, 0xc0, !PT ;  /* 0x7f80000002027812 */ /* 0x000fc800078ec0ff */
[----:B------:R-:W-:-:S13]  /*2880*/  ISETP.GT.U32.AND P0, PT, R2, 0x1ffffff, PT ;  /* 0x01ffffff0200780c */ /* 0x000fda0003f04070 */
[----:B------:R-:W-:Y:S05]  /*2890*/  @P0 BRA `(.L_x_29) ;  /* 0x0000000000100947 */ /* 0x000fea0003800000 */
[----:B---3--:R-:W-:-:S07]  /*28a0*/  MOV R10, 0x28c0 ;  /* 0x000028c0000a7802 */ /* 0x008fce0000000f00 */
[----:B-12-4-:R-:W-:Y:S05]  /*28b0*/  CALL.REL.NOINC `($__internal_0_$__cuda_sm20_rcp_rn_f32_slowpath) ;  /* 0x0000002400287944 */ /* 0x016fea0003c00000 */
[----:B------:R-:W-:Y:S01]  /*28c0*/  MOV R25, R0 ;  /* 0x0000000000197202 */ /* 0x000fe20000000f00 */
[----:B------:R-:W-:Y:S06]  /*28d0*/  BRA `(.L_x_30) ;  /* 0x0000000000107947 */ /* 0x000fec0003800000 */
.L_x_29:
[----:B--2---:R-:W0:Y:S02]  /*28e0*/  MUFU.RCP R25, R0 ;  /* 0x0000000000197308 */ /* 0x004e240000001000 */
[----:B0-----:R-:W-:-:S04]  /*28f0*/  FFMA R2, R0, R25, -1 ;  /* 0xbf80000000027423 */ /* 0x001fc80000000019 */
[----:B------:R-:W-:-:S04]  /*2900*/  FADD.FTZ R2, -R2, -RZ ;  /* 0x800000ff02027221 */ /* 0x000fc80000010100 */
[----:B------:R-:W-:-:S07]  /*2910*/  FFMA R25, R25, R2, R25 ;  /* 0x0000000219197223 */ /* 0x000fce0000000019 */
.L_x_30:
[----:B------:R-:W-:Y:S05]  /*2920*/  BSYNC.RECONVERGENT B1 ;  /* 0x0000000000017941 */ /* 0x000fea0003800200 */
.L_x_28:
[----:B------:R-:W-:Y:S05]  /*2930*/  BRA.U !UP1, `(.L_x_31) ;  /* 0x0000000509c47547 */ /* 0x000fea000b800000 */
[----:B------:R-:W-:-:S05]  /*2940*/  UMOV UR6, URZ ;  /* 0x000000ff00067c82 */ /* 0x000fca0008000000 */
.L_x_37:
[----:B0-----:R-:W0:Y:S01]  /*2950*/  LDCU UR11, c[0x0][0x3a8] ;  /* 0x00007500ff0b77ac */ /* 0x001e220008000800 */
[----:B-1-3--:R-:W-:Y:S01]  /*2960*/  HFMA2 R6, -RZ, RZ, 0, 0 ;  /* 0x00000000ff067431 */ /* 0x00afe200000001ff */
[----:B----4-:R-:W-:Y:S01]  /*2970*/  MOV R3, RZ ;  /* 0x000000ff00037202 */ /* 0x010fe20000000f00 */
[----:B0-----:R-:W-:-:S09]  /*2980*/  UISETP.GE.U32.AND UP1, UPT, UR11, 0x8, UPT ;  /* 0x000000080b00788c */ /* 0x001fd2000bf26070 */
[----:B------:R-:W-:Y:S05]  /*2990*/  BRA.U !UP1, `(.L_x_32) ;  /* 0x0000000109a87547 */ /* 0x000fea000b800000 */
[----:B------:R-:W0:Y:S01]  /*29a0*/  LDC R0, c[0x0][0x39c] ;  /* 0x0000e700ff007b82 */ /* 0x000e220000000800 */
[----:B------:R-:W-:Y:S02]  /*29b0*/  MOV R6, RZ ;  /* 0x000000ff00067202 */ /* 0x000fe40000000f00 */
[----:B------:R-:W-:-:S07]  /*29c0*/  MOV R3, RZ ;  /* 0x000000ff00037202 */ /* 0x000fce0000000f00 */
.L_x_33:
[C---:B0-----:R-:W-:Y:S02]  /*29d0*/  IMAD R2, R3.reuse, R0, UR6 ;  /* 0x0000000603027e24 */ /* 0x041fe4000f8e0200 */
[----:B------:R-:W-:Y:S01]  /*29e0*/  IMAD R8, R24, UR11, R3 ;  /* 0x0000000b18087c24 */ /* 0x000fe2000f8e0203 */
[----:B------:R-:W-:Y:S02]  /*29f0*/  IADD3 R3, PT, PT, R3, 0x8, RZ ;  /* 0x0000000803037810 */ /* 0x000fe40007ffe0ff */
[----:B------:R-:W-:Y:S02]  /*2a00*/  LEA R7, R2, UR23, 0x2 ;  /* 0x0000001702077c11 */ /* 0x000fe4000f8e10ff */
[----:B------:R-:W-:Y:S02]  /*2a10*/  LEA R8, R8, UR24, 0x2 ;  /* 0x0000001808087c11 */ /* 0x000fe4000f8e10ff */
[----:B------:R-:W-:Y:S01]  /*2a20*/  LEA R27, R0, R7, 0x2 ;  /* 0x00000007001b7211 */ /* 0x000fe200078e10ff */
[----:B------:R-:W-:Y:S01]  /*2a30*/  LDS R16, [R7] ;  /* 0x0000000007107984 */ /* 0x000fe20000000800 */
[----:B------:R-:W-:-:S02]  /*2a40*/  ISETP.NE.AND P0, PT, R3, UR22, PT ;  /* 0x0000001603007c0c */ /* 0x000fc4000bf05270 */
[C---:B------:R-:W-:Y:S01]  /*2a50*/  LEA R5, R0.reuse, R27, 0x2 ;  /* 0x0000001b00057211 */ /* 0x040fe200078e10ff */
[----:B------:R-:W0:Y:S03]  /*2a60*/  LDS R9, [R8] ;  /* 0x0000000008097984 */ /* 0x000e260000000800 */
[C---:B------:R-:W-:Y:S01]  /*2a70*/  LEA R29, R0.reuse, R5, 0x2 ;  /* 0x00000005001d7211 */ /* 0x040fe200078e10ff */
[----:B------:R-:W-:Y:S03]  /*2a80*/  LDS R10, [R8+0x4] ;  /* 0x00000400080a7984 */ /* 0x000fe60000000800 */
[C---:B------:R-:W-:Y:S01]  /*2a90*/  LEA R26, R0.reuse, R29, 0x2 ;  /* 0x0000001d001a7211 */ /* 0x040fe200078e10ff */
[----:B------:R-:W1:Y:S03]  /*2aa0*/  LDS R11, [R27] ;  /* 0x000000001b0b7984 */ /* 0x000e660000000800 */
[C---:B------:R-:W-:Y:S01]  /*2ab0*/  LEA R17, R0.reuse, R26, 0x2 ;  /* 0x0000001a00117211 */ /* 0x040fe200078e10ff */
[----:B------:R-:W-:Y:S03]  /*2ac0*/  LDS R2, [R8+0x8] ;  /* 0x0000080008027984 */ /* 0x000fe60000000800 */
[----:B------:R-:W-:Y:S01]  /*2ad0*/  LEA R28, R0, R17, 0x2 ;  /* 0x00000011001c7211 */ /* 0x000fe200078e10ff */
[----:B------:R-:W2:Y:S04]  /*2ae0*/  LDS R5, [R5] ;  /* 0x0000000005057984 */ /* 0x000ea80000000800 */
[----:B------:R-:W-:Y:S04]  /*2af0*/  LDS R4, [R8+0xc] ;  /* 0x00000c0008047984 */ /* 0x000fe80000000800 */
[----:B------:R-:W3:Y:S04]  /*2b00*/  LDS R7, [R29] ;  /* 0x000000001d077984 */ /* 0x000ee80000000800 */
[----:B------:R-:W-:Y:S04]  /*2b10*/  LDS R17, [R17] ;  /* 0x0000000011117984 */ /* 0x000fe80000000800 */
[----:B------:R-:W-:Y:S01]  /*2b20*/  LDS R18, [R8+0x1c] ;  /* 0x00001c0008127984 */ /* 0x000fe20000000800 */
[----:B0-----:R-:W-:-:S03]  /*2b30*/  FFMA R19, R9, R16, R6 ;  /* 0x0000001009137223 */ /* 0x001fc60000000006 */
[----:B------:R-:W-:Y:S04]  /*2b40*/  LDS R6, [R8+0x10] ;  /* 0x0000100008067984 */ /* 0x000fe80000000800 */
[----:B------:R-:W0:Y:S01]  /*2b50*/  LDS R9, [R26] ;  /* 0x000000001a097984 */ /* 0x000e220000000800 */
[----:B-1----:R-:W-:Y:S01]  /*2b60*/  FFMA R27, R10, R11, R19 ;  /* 0x0000000b0a1b7223 */ /* 0x002fe20000000013 */
[----:B------:R-:W-:Y:S02]  /*2b70*/  LEA R19, R0, R28, 0x2 ;  /* 0x0000001c00137211 */ /* 0x000fe400078e10ff */
[----:B------:R-:W1:Y:S04]  /*2b80*/  LDS R10, [R8+0x14] ;  /* 0x00001400080a7984 */ /* 0x000e680000000800 */
[----:B------:R-:W-:Y:S01]  /*2b90*/  LDS R16, [R28] ;  /* 0x000000001c107984 */ /* 0x000fe20000000800 */
[----:B--2---:R-:W-:-:S03]  /*2ba0*/  FFMA R5, R2, R5, R27 ;  /* 0x0000000502057223 */ /* 0x004fc6000000001b */
[----:B------:R-:W2:Y:S04]  /*2bb0*/  LDS R11, [R8+0x18] ;  /* 0x00001800080b7984 */ /* 0x000ea80000000800 */
[----:B------:R-:W4:Y:S01]  /*2bc0*/  LDS R19, [R19] ;  /* 0x0000000013137984 */ /* 0x000f220000000800 */
[----:B---3--:R-:W-:-:S04]  /*2bd0*/  FFMA R5, R4, R7, R5 ;  /* 0x0000000704057223 */ /* 0x008fc80000000005 */
[----:B0-----:R-:W-:-:S04]  /*2be0*/  FFMA R5, R6, R9, R5 ;  /* 0x0000000906057223 */ /* 0x001fc80000000005 */
[----:B-1----:R-:W-:-:S04]  /*2bf0*/  FFMA R10, R10, R17, R5 ;  /* 0x000000110a0a7223 */ /* 0x002fc80000000005 */
[----:B--2---:R-:W-:-:S04]  /*2c00*/  FFMA R11, R11, R16, R10 ;  /* 0x000000100b0b7223 */ /* 0x004fc8000000000a */
[----:B----4-:R-:W-:Y:S01]  /*2c10*/  FFMA R6, R18, R19, R11 ;  /* 0x0000001312067223 */ /* 0x010fe2000000000b */
[----:B------:R-:W-:Y:S06]  /*2c20*/  @P0 BRA `(.L_x_33) ;  /* 0xfffffffc00680947 */ /* 0x000fec000383ffff */
[----:B------:R-:W-:-:S07]  /*2c30*/  MOV R3, UR22 ;  /* 0x0000001600037c02 */ /* 0x000fce0008000f00 */
.L_x_32:
[----:B------:R-:W-:-:S09]  /*2c40*/  UISETP.NE.AND UP1, UPT, UR19, URZ, UPT ;  /* 0x000000ff1300728c */ /* 0x000fd2000bf25270 */
[----:B------:R-:W-:Y:S05]  /*2c50*/  BRA.U !UP1, `(.L_x_34) ;  /* 0x0000000109c87547 */ /* 0x000fea000b800000 */
[----:B------:R-:W-:Y:S02]  /*2c60*/  UISETP.GE.U32.AND UP1, UPT, UR27, 0x3, UPT ;  /* 0x000000031b00788c */ /* 0x000fe4000bf26070 */
[----:B------:R-:W-:-:S07]  /*2c70*/  UISETP.NE.AND UP2, UPT, UR20, URZ, UPT ;  /* 0x000000ff1400728c */ /* 0x000fce000bf45270 */
[----:B------:R-:W-:Y:S05]  /*2c80*/  BRA.U !UP1, `(.L_x_35) ;  /* 0x0000000109547547 */ /* 0x000fea000b800000 */
[----:B------:R-:W0:Y:S01]  /*2c90*/  LDC R10, c[0x0][0x39c] ;  /* 0x0000e700ff0a7b82 */ /* 0x000e220000000800 */
[----:B------:R-:W-:-:S05]  /*2ca0*/  IMAD R0, R24, UR11, R3 ;  /* 0x0000000b18007c24 */ /* 0x000fca000f8e0203 */
[----:B------:R-:W-:-:S05]  /*2cb0*/  LEA R0, R0, UR24, 0x2 ;  /* 0x0000001800007c11 */ /* 0x000fca000f8e10ff */
[----:B------:R-:W-:Y:S04]  /*2cc0*/  LDS R5, [R0] ;  /* 0x0000000000057984 */ /* 0x000fe80000000800 */
[----:B------:R-:W-:Y:S04]  /*2cd0*/  LDS R4, [R0+0x4] ;  /* 0x0000040000047984 */ /* 0x000fe80000000800 */
[----:B------:R-:W-:Y:S04]  /*2ce0*/  LDS R9, [R0+0x8] ;  /* 0x0000080000097984 */ /* 0x000fe80000000800 */
[----:B------:R-:W-:Y:S01]  /*2cf0*/  LDS R11, [R0+0xc] ;  /* 0x00000c00000b7984 */ /* 0x000fe20000000800 */
[C---:B0-----:R-:W-:Y:S01]  /*2d00*/  IMAD R2, R3.reuse, R10, UR6 ;  /* 0x0000000603027e24 */ /* 0x041fe2000f8e020a */
[----:B------:R-:W-:-:S04]  /*2d10*/  IADD3 R3, PT, PT, R3, 0x4, RZ ;  /* 0x0000000403037810 */ /* 0x000fc80007ffe0ff */
[----:B------:R-:W-:-:S04]  /*2d20*/  LEA R2, R2, UR23, 0x2 ;  /* 0x0000001702027c11 */ /* 0x000fc8000f8e10ff */
[C---:B------:R-:W-:Y:S02]  /*2d30*/  LEA R7, R10.reuse, R2, 0x2 ;  /* 0x000000020a077211 */ /* 0x040fe400078e10ff */
[----:B------:R-:W0:Y:S02]  /*2d40*/  LDS R2, [R2] ;  /* 0x0000000002027984 */ /* 0x000e240000000800 */
[C---:B------:R-:W-:Y:S02]  /*2d50*/  LEA R8, R10.reuse, R7, 0x2 ;  /* 0x000000070a087211 */ /* 0x040fe400078e10ff */
[----:B------:R-:W1:Y:S02]  /*2d60*/  LDS R7, [R7] ;  /* 0x0000000007077984 */ /* 0x000e640000000800 */
[----:B------:R-:W-:Y:S02]  /*2d70*/  LEA R10, R10, R8, 0x2 ;  /* 0x000000080a0a7211 */ /* 0x000fe400078e10ff */
[----:B------:R-:W2:Y:S04]  /*2d80*/  LDS R8, [R8] ;  /* 0x0000000008087984 */ /* 0x000ea80000000800 */
[----:B------:R-:W3:Y:S01]  /*2d90*/  LDS R10, [R10] ;  /* 0x000000000a0a7984 */ /* 0x000ee20000000800 */
[----:B0-----:R-:W-:-:S04]  /*2da0*/  FFMA R5, R5, R2, R6 ;  /* 0x0000000205057223 */ /* 0x001fc80000000006 */
[----:B-1----:R-:W-:-:S04]  /*2db0*/  FFMA R4, R4, R7, R5 ;  /* 0x0000000704047223 */ /* 0x002fc80000000005 */
[----:B--2---:R-:W-:-:S04]  /*2dc0*/  FFMA R4, R9, R8, R4 ;  /* 0x0000000809047223 */ /* 0x004fc80000000004 */
[----:B---3--:R-:W-:-:S07]  /*2dd0*/  FFMA R6, R11, R10, R4 ;  /* 0x0000000a0b067223 */ /* 0x008fce0000000004 */
.L_x_35:
[----:B------:R-:W-:Y:S05]  /*2de0*/  BRA.U !UP2, `(.L_x_34) ;  /* 0x000000010a647547 */ /* 0x000fea000b800000 */
[----:B------:R-:W-:Y:S02]  /*2df0*/  UISETP.NE.AND UP1, UPT, UR28, URZ, UPT ;  /* 0x000000ff1c00728c */ /* 0x000fe4000bf25270 */
[----:B------:R-:W-:-:S07]  /*2e00*/  UISETP.NE.AND UP2, UPT, UR9, URZ, UPT ;  /* 0x000000ff0900728c */ /* 0x000fce000bf45270 */
[----:B------:R-:W-:Y:S05]  /*2e10*/  BRA.U !UP1, `(.L_x_36) ;  /* 0x0000000109347547 */ /* 0x000fea000b800000 */
[----:B------:R-:W0:Y:S01]  /*2e20*/  LDC R2, c[0x0][0x39c] ;  /* 0x0000e700ff027b82 */ /* 0x000e220000000800 */
[----:B------:R-:W-:-:S05]  /*2e30*/  IMAD R0, R24, UR11, R3 ;  /* 0x0000000b18007c24 */ /* 0x000fca000f8e0203 */
[----:B------:R-:W-:-:S05]  /*2e40*/  LEA R0, R0, UR24, 0x2 ;  /* 0x0000001800007c11 */ /* 0x000fca000f8e10ff */
[----:B------:R-:W-:Y:S01]  /*2e50*/  LDS R5, [R0] ;  /* 0x0000000000057984 */ /* 0x000fe20000000800 */
[C---:B0-----:R-:W-:Y:S01]  /*2e60*/  IMAD R4, R3.reuse, R2, UR6 ;  /* 0x0000000603047e24 */ /* 0x041fe2000f8e0202 */
[----:B------:R-:W-:-:S04]  /*2e70*/  IADD3 R3, PT, PT, R3, 0x2, RZ ;  /* 0x0000000203037810 */ /* 0x000fc80007ffe0ff */
[----:B------:R-:W-:-:S04]  /*2e80*/  LEA R7, R4, UR23, 0x2 ;  /* 0x0000001704077c11 */ /* 0x000fc8000f8e10ff */
[----:B------:R-:W-:Y:S02]  /*2e90*/  LEA R4, R2, R7, 0x2 ;  /* 0x0000000702047211 */ /* 0x000fe400078e10ff */
[----:B------:R-:W0:Y:S04]  /*2ea0*/  LDS R7, [R7] ;  /* 0x0000000007077984 */ /* 0x000e280000000800 */
[----:B------:R-:W-:Y:S04]  /*2eb0*/  LDS R2, [R0+0x4] ;  /* 0x0000040000027984 */ /* 0x000fe80000000800 */
[----:B------:R-:W1:Y:S01]  /*2ec0*/  LDS R4, [R4] ;  /* 0x0000000004047984 */ /* 0x000e620000000800 */
[----:B0-----:R-:W-:-:S04]  /*2ed0*/  FFMA R5, R5, R7, R6 ;  /* 0x0000000705057223 */ /* 0x001fc80000000006 */
[----:B-1----:R-:W-:-:S07]  /*2ee0*/  FFMA R6, R2, R4, R5 ;  /* 0x0000000402067223 */ /* 0x002fce0000000005 */
.L_x_36:
[----:B------:R-:W-:Y:S05]  /*2ef0*/  BRA.U !UP2, `(.L_x_34) ;  /* 0x000000010a207547 */ /* 0x000fea000b800000 */
[----:B------:R-:W0:Y:S01]  /*2f00*/  LDC R2, c[0x0][0x39c] ;  /* 0x0000e700ff027b82 */ /* 0x000e220000000800 */
[----:B------:R-:W-:-:S05]  /*2f10*/  IMAD R0, R24, UR11, R3 ;  /* 0x0000000b18007c24 */ /* 0x000fca000f8e0203 */
[----:B------:R-:W-:Y:S01]  /*2f20*/  LEA R0, R0, UR24, 0x2 ;  /* 0x0000001800007c11 */ /* 0x000fe2000f8e10ff */
[----:B0-----:R-:W-:-:S05]  /*2f30*/  IMAD R3, R3, R2, UR6 ;  /* 0x0000000603037e24 */ /* 0x001fca000f8e0202 */
[----:B------:R-:W-:Y:S02]  /*2f40*/  LEA R2, R3, UR23, 0x2 ;  /* 0x0000001703027c11 */ /* 0x000fe4000f8e10ff */
[----:B------:R-:W-:Y:S04]  /*2f50*/  LDS R3, [R0] ;  /* 0x0000000000037984 */ /* 0x000fe80000000800 */
[----:B------:R-:W0:Y:S02]  /*2f60*/  LDS R2, [R2] ;  /* 0x0000000002027984 */ /* 0x000e240000000800 */
[----:B0-----:R-:W-:-:S07]  /*2f70*/  FFMA R6, R3, R2, R6 ;  /* 0x0000000203067223 */ /* 0x001fce0000000006 */
.L_x_34:
[----:B------:R-:W0:Y:S01]  /*2f80*/  LDC.64 R2, c[0x0][0x3c8] ;  /* 0x0000f200ff027b82 */ /* 0x000e220000000a00 */
[----:B------:R-:W-:Y:S01]  /*2f90*/  MOV R0, UR4 ;  /* 0x0000000400007c02 */ /* 0x000fe20008000f00 */
[----:B------:R-:W1:Y:S04]  /*2fa0*/  LDCU UR11, c[0x0][0x39c] ;  /* 0x00007380ff0b77ac */ /* 0x000e680008000800 */
[----:B------:R-:W-:-:S05]  /*2fb0*/  IMAD R5, R0, UR14, R21 ;  /* 0x0000000e00057c24 */ /* 0x000fca000f8e0215 */
[----:B------:R-:W-:-:S05]  /*2fc0*/  IADD3 R5, PT, PT, R5, UR6, RZ ;  /* 0x0000000605057c10 */ /* 0x000fca000fffe0ff */
[----:B0-----:R-:W-:-:S05]  /*2fd0*/  IMAD.WIDE R2, R5, 0x4, R2 ;  /* 0x0000000405027825 */ /* 0x001fca00078e0202 */
[----:B------:R-:W2:Y:S01]  /*2fe0*/  LDG.E R5, desc[UR12][R2.64] ;  /* 0x0000000c02057981 */ /* 0x000ea2000c1e1900 */
[----:B------:R-:W-:-:S04]  /*2ff0*/  UIADD3 UR6, UPT, UPT, UR6, 0x1, URZ ;  /* 0x0000000106067890 */ /* 0x000fc8000fffe0ff */
[----:B-1----:R-:W-:Y:S01]  /*3000*/  UISETP.NE.AND UP1, UPT, UR6, UR11, UPT ;  /* 0x0000000b0600728c */ /* 0x002fe2000bf25270 */
[----:B--2---:R-:W-:-:S05]  /*3010*/  FFMA R5, R5, R25, R6 ;  /* 0x0000001905057223 */ /* 0x004fca0000000006 */
[----:B------:R0:W-:Y:S03]  /*3020*/  STG.E desc[UR12][R2.64], R5 ;  /* 0x0000000502007986 */ /* 0x0001e6000c10190c */
[----:B------:R-:W-:Y:S05]  /*3030*/  BRA.U !UP1, `(.L_x_27) ;  /* 0x0000000909147547 */ /* 0x000fea000b800000 */
[----:B------:R-:W-:Y:S05]  /*3040*/  BRA `(.L_x_37) ;  /* 0xfffffff800407947 */ /* 0x000fea000383ffff */
.L_x_31:
[----:B------:R-:W-:Y:S01]  /*3050*/  UISETP.GE.U32.AND UP1, UPT, UR15, 0xf, UPT ;  /* 0x0000000f0f00788c */ /* 0x000fe2000bf26070 */
[----:B------:R-:W-:Y:S01]  /*3060*/  MOV R26, UR4 ;  /* 0x00000004001a7c02 */ /* 0x000fe20008000f00 */
[----:B------:R-:W-:-:S04]  /*3070*/  UMOV UR6, URZ ;  /* 0x000000ff00067c82 */ /* 0x000fc80008000000 */
[----:B------:R-:W-:-:S03]  /*3080*/  IMAD R26, R26, UR14, R21 ;  /* 0x0000000e1a1a7c24 */ /* 0x000fc6000f8e0215 */
[----:B------:R-:W-:Y:S05]  /*3090*/  BRA.U !UP1, `(.L_x_38) ;  /* 0x0000000109e07547 */ /* 0x000fea000b800000 */
[----:B------:R-:W-:-:S05]  /*30a0*/  UMOV UR6, URZ ;  /* 0x000000ff00067c82 */ /* 0x000fca0008000000 */
.L_x_39:
[----:B0-----:R-:W0:Y:S01]  /*30b0*/  LDC.64 R16, c[0x0][0x3c8] ;  /* 0x0000f200ff107b82 */ /* 0x001e220000000a00 */
[----:B----4-:R-:W-:-:S05]  /*30c0*/  IADD3 R3, PT, PT, R26, UR6, RZ ;  /* 0x000000061a037c10 */ /* 0x010fca000fffe0ff */
[----:B0-----:R-:W-:-:S05]  /*30d0*/  IMAD.WIDE R16, R3, 0x4, R16 ;  /* 0x0000000403107825 */ /* 0x001fca00078e0210 */
[----:B---3--:R-:W2:Y:S04]  /*30e0*/  LDG.E R9, desc[UR12][R16.64] ;  /* 0x0000000c10097981 */ /* 0x008ea8000c1e1900 */
[----:B------:R-:W3:Y:S04]  /*30f0*/  LDG.E R10, desc[UR12][R16.64+0x4] ;  /* 0x0000040c100a7981 */ /* 0x000ee8000c1e1900 */
[----:B------:R-:W4:Y:S04]  /*3100*/  LDG.E R11, desc[UR12][R16.64+0x8] ;  /* 0x0000080c100b7981 */ /* 0x000f28000c1e1900 */
[----:B------:R-:W5:Y:S04]  /*3110*/  LDG.E R3, desc[UR12][R16.64+0x14] ;  /* 0x0000140c10037981 */ /* 0x000f68000c1e1900 */
[----:B------:R-:W5:Y:S04]  /*3120*/  LDG.E R2, desc[UR12][R16.64+0xc] ;  /* 0x00000c0c10027981 */ /* 0x000f68000c1e1900 */
[----:B------:R-:W5:Y:S04]  /*3130*/  LDG.E R4, desc[UR12][R16.64+0x10] ;  /* 0x0000100c10047981 */ /* 0x000f68000c1e1900 */
[----:B------:R-:W5:Y:S04]  /*3140*/  LDG.E R0, desc[UR12][R16.64+0x18] ;  /* 0x0000180c10007981 */ /* 0x000f68000c1e1900 */
[----:B-1----:R-:W5:Y:S04]  /*3150*/  LDG.E R6, desc[UR12][R16.64+0x1c] ;  /* 0x00001c0c10067981 */ /* 0x002f68000c1e1900 */
[----:B------:R-:W5:Y:S04]  /*3160*/  LDG.E R5, desc[UR12][R16.64+0x20] ;  /* 0x0000200c10057981 */ /* 0x000f68000c1e1900 */
[----:B------:R-:W5:Y:S04]  /*3170*/  LDG.E R8, desc[UR12][R16.64+0x24] ;  /* 0x0000240c10087981 */ /* 0x000f68000c1e1900 */
[----:B------:R-:W5:Y:S04]  /*3180*/  LDG.E R7, desc[UR12][R16.64+0x28] ;  /* 0x0000280c10077981 */ /* 0x000f68000c1e1900 */
[----:B------:R-:W5:Y:S04]  /*3190*/  LDG.E R19, desc[UR12][R16.64+0x2c] ;  /* 0x00002c0c10137981 */ /* 0x000f68000c1e1900 */
[----:B------:R-:W5:Y:S01]  /*31a0*/  LDG.E R18, desc[UR12][R16.64+0x34] ;  /* 0x0000340c10127981 */ /* 0x000f62000c1e1900 */
[----:B--2---:R-:W-:-:S03]  /*31b0*/  FFMA R27, R9, R25, RZ ;  /* 0x00000019091b7223 */ /* 0x004fc600000000ff */
[----:B------:R-:W2:Y:S01]  /*31c0*/  LDG.E R9, desc[UR12][R16.64+0x30] ;  /* 0x0000300c10097981 */ /* 0x000ea2000c1e1900 */
[----:B---3--:R-:W-:-:S03]  /*31d0*/  FFMA R29, R10, R25, RZ ;  /* 0x000000190a1d7223 */ /* 0x008fc600000000ff */
[----:B------:R-:W3:Y:S01]  /*31e0*/  LDG.E R10, desc[UR12][R16.64+0x3c] ;  /* 0x00003c0c100a7981 */ /* 0x000ee2000c1e1900 */
[----:B----4-:R-:W-:-:S03]  /*31f0*/  FFMA R28, R11, R25, RZ ;  /* 0x000000190b1c7223 */ /* 0x010fc600000000ff */
[----:B------:R-:W4:Y:S01]  /*3200*/  LDG.E R11, desc[UR12][R16.64+0x38] ;  /* 0x0000380c100b7981 */ /* 0x000f22000c1e1900 */
[----:B-----5:R-:W-:-:S03]  /*3210*/  FFMA R3, R3, R25, RZ ;  /* 0x0000001903037223 */ /* 0x020fc600000000ff */
[----:B------:R0:W-:Y:S01]  /*3220*/  STG.E desc[UR12][R16.64], R27 ;  /* 0x0000001b10007986 */ /* 0x0001e2000c10190c */
[----:B------:R-:W-:-:S03]  /*3230*/  FFMA R2, R2, R25, RZ ;  /* 0x0000001902027223 */ /* 0x000fc600000000ff */
[----:B------:R1:W-:Y:S01]  /*3240*/  STG.E desc[UR12][R16.64+0x4], R29 ;  /* 0x0000041d10007986 */ /* 0x0003e2000c10190c */
[----:B------:R-:W-:-:S03]  /*3250*/  FFMA R4, R4, R25, RZ ;  /* 0x0000001904047223 */ /* 0x000fc600000000ff */
[----:B------:R5:W-:Y:S01]  /*3260*/  STG.E desc[UR12][R16.64+0x14], R3 ;  /* 0x0000140310007986 */ /* 0x000be2000c10190c */
[-C--:B0-----:R-:W-:Y:S01]  /*3270*/  FFMA R27, R0, R25.reuse, RZ ;  /* 0x00000019001b7223 */ /* 0x081fe200000000ff */
[-C--:B-1----:R-:W-:Y:S01]  /*3280*/  FFMA R29, R6, R25.reuse, RZ ;  /* 0x00000019061d7223 */ /* 0x082fe200000000ff */
[-C--:B------:R-:W-:Y:S01]  /*3290*/  FFMA R5, R5, R25.reuse, RZ ;  /* 0x0000001905057223 */ /* 0x080fe200000000ff */
[-C--:B------:R-:W-:Y:S01]  /*32a0*/  FFMA R8, R8, R25.reuse, RZ ;  /* 0x0000001908087223 */ /* 0x080fe200000000ff */
[-C--:B------:R-:W-:Y:S01]  /*32b0*/  FFMA R7, R7, R25.reuse, RZ ;  /* 0x0000001907077223 */ /* 0x080fe200000000ff */
[-C--:B------:R-:W-:Y:S01]  /*32c0*/  FFMA R19, R19, R25.reuse, RZ ;  /* 0x0000001913137223 */ /* 0x080fe200000000ff */
[----:B-----5:R-:W-:Y:S01]  /*32d0*/  FFMA R3, R18, R25, RZ ;  /* 0x0000001912037223 */ /* 0x020fe200000000ff */
[----:B------:R0:W-:Y:S04]  /*32e0*/  STG.E desc[UR12][R16.64+0x8], R28 ;  /* 0x0000081c10007986 */ /* 0x0001e8000c10190c */
        /* <DEDUP_REMOVED lines=8> */
[----:B------:R0:W-:Y:S01]  /*3370*/  STG.E desc[UR12][R16.64+0x34], R3 ;  /* 0x0000340310007986 */ /* 0x0001e2000c10190c */
[----:B------:R-:W-:-:S04]  /*3380*/  UIADD3 UR6, UPT, UPT, UR6, 0x10, URZ ;  /* 0x0000001006067890 */ /* 0x000fc8000fffe0ff */
[----:B------:R-:W-:Y:S01]  /*3390*/  UISETP.NE.AND UP1, UPT, UR6, UR7, UPT ;  /* 0x000000070600728c */ /* 0x000fe2000bf25270 */
[-C--:B--2---:R-:W-:Y:S01]  /*33a0*/  FFMA R9, R9, R25.reuse, RZ ;  /* 0x0000001909097223 */ /* 0x084fe200000000ff */
[-C--:B---3--:R-:W-:Y:S01]  /*33b0*/  FFMA R10, R10, R25.reuse, RZ ;  /* 0x000000190a0a7223 */ /* 0x088fe200000000ff */
[----:B----4-:R-:W-:-:S03]  /*33c0*/  FFMA R11, R11, R25, RZ ;  /* 0x000000190b0b7223 */ /* 0x010fc600000000ff */
[----:B------:R0:W-:Y:S04]  /*33d0*/  STG.E desc[UR12][R16.64+0x30], R9 ;  /* 0x0000300910007986 */ /* 0x0001e8000c10190c */
[----:B------:R0:W-:Y:S04]  /*33e0*/  STG.E desc[UR12][R16.64+0x38], R11 ;  /* 0x0000380b10007986 */ /* 0x0001e8000c10190c */
[----:B------:R0:W-:Y:S01]  /*33f0*/  STG.E desc[UR12][R16.64+0x3c], R10 ;  /* 0x00003c0a10007986 */ /* 0x0001e2000c10190c */
[----:B------:R-:W-:Y:S05]  /*3400*/  BRA.U UP1, `(.L_x_39) ;  /* 0xfffffffd01287547 */ /* 0x000fea000b83ffff */
[----:B------:R-:W-:-:S05]  /*3410*/  UMOV UR6, UR7 ;  /* 0x0000000700067c82 */ /* 0x000fca0008000000 */
.L_x_38:
[----:B------:R-:W-:-:S09]  /*3420*/  UISETP.NE.AND UP1, UPT, UR16, URZ, UPT ;  /* 0x000000ff1000728c */ /* 0x000fd2000bf25270 */
[----:B------:R-:W-:Y:S05]  /*3430*/  BRA.U !UP1, `(.L_x_27) ;  /* 0x0000000509147547 */ /* 0x000fea000b800000 */
[----:B------:R-:W-:Y:S02]  /*3440*/  UIADD3 UR11, UPT, UPT, UR16, -0x1, URZ ;  /* 0xffffffff100b7890 */ /* 0x000fe4000fffe0ff */
[----:B------:R-:W-:Y:S02]  /*3450*/  UISETP.NE.AND UP2, UPT, UR17, URZ, UPT ;  /* 0x000000ff1100728c */ /* 0x000fe4000bf45270 */
[----:B------:R-:W-:-:S09]  /*3460*/  UISETP.GE.U32.AND UP1, UPT, UR11, 0x7, UPT ;  /* 0x000000070b00788c */ /* 0x000fd2000bf26070 */
[----:B------:R-:W-:Y:S05]  /*3470*/  BRA.U !UP1, `(.L_x_40) ;  /* 0x0000000109707547 */ /* 0x000fea000b800000 */
[----:B0--3--:R-:W0:Y:S01]  /*3480*/  LDC.64 R8, c[0x0][0x3c8] ;  /* 0x0000f200ff087b82 */ /* 0x009e220000000a00 */
[----:B----4-:R-:W-:-:S05]  /*3490*/  IADD3 R3, PT, PT, R26, UR6, RZ ;  /* 0x000000061a037c10 */ /* 0x010fca000fffe0ff */
[----:B0-----:R-:W-:-:S05]  /*34a0*/  IMAD.WIDE R8, R3, 0x4, R8 ;  /* 0x0000000403087825 */ /* 0x001fca00078e0208 */
[----:B------:R-:W2:Y:S04]  /*34b0*/  LDG.E R0, desc[UR12][R8.64] ;  /* 0x0000000c08007981 */ /* 0x000ea8000c1e1900 */
[----:B------:R-:W3:Y:S04]  /*34c0*/  LDG.E R2, desc[UR12][R8.64+0x4] ;  /* 0x0000040c08027981 */ /* 0x000ee8000c1e1900 */
[----:B------:R-:W4:Y:S04]  /*34d0*/  LDG.E R4, desc[UR12][R8.64+0x8] ;  /* 0x0000080c08047981 */ /* 0x000f28000c1e1900 */
[----:B-1----:R-:W5:Y:S04]  /*34e0*/  LDG.E R6, desc[UR12][R8.64+0xc] ;  /* 0x00000c0c08067981 */ /* 0x002f68000c1e1900 */
[----:B------:R-:W5:Y:S04]  /*34f0*/  LDG.E R10, desc[UR12][R8.64+0x10] ;  /* 0x0000100c080a7981 */ /* 0x000f68000c1e1900 */
[----:B------:R-:W5:Y:S04]  /*3500*/  LDG.E R16, desc[UR12][R8.64+0x14] ;  /* 0x0000140c08107981 */ /* 0x000f68000c1e1900 */
[----:B------:R-:W5:Y:S04]  /*3510*/  LDG.E R18, desc[UR12][R8.64+0x18] ;  /* 0x0000180c08127981 */ /* 0x000f68000c1e1900 */
[----:B------:R-:W5:Y:S01]  /*3520*/  LDG.E R28, desc[UR12][R8.64+0x1c] ;  /* 0x00001c0c081c7981 */ /* 0x000f62000c1e1900 */
[----:B------:R-:W-:Y:S01]  /*3530*/  UIADD3 UR6, UPT, UPT, UR6, 0x8, URZ ;  /* 0x0000000806067890 */ /* 0x000fe2000fffe0ff */
[-C--:B--2---:R-:W-:Y:S01]  /*3540*/  FFMA R3, R0, R25.reuse, RZ ;  /* 0x0000001900037223 */ /* 0x084fe200000000ff */
[----:B---3--:R-:W-:-:S04]  /*3550*/  FFMA R5, R2, R25, RZ ;  /* 0x0000001902057223 */ /* 0x008fc800000000ff */
[----:B------:R2:W-:Y:S01]  /*3560*/  STG.E desc[UR12][R8.64], R3 ;  /* 0x0000000308007986 */ /* 0x0005e2000c10190c */
[----:B----4-:R-:W-:-:S03]  /*3570*/  FFMA R7, R4, R25, RZ ;  /* 0x0000001904077223 */ /* 0x010fc600000000ff */
[----:B------:R2:W-:Y:S01]  /*3580*/  STG.E desc[UR12][R8.64+0x4], R5 ;  /* 0x0000040508007986 */ /* 0x0005e2000c10190c */
[----:B-----5:R-:W-:-:S03]  /*3590*/  FFMA R11, R6, R25, RZ ;  /* 0x00000019060b7223 */ /* 0x020fc600000000ff */
[----:B------:R2:W-:Y:S01]  /*35a0*/  STG.E desc[UR12][R8.64+0x8], R7 ;  /* 0x0000080708007986 */ /* 0x0005e2000c10190c */
[----:B------:R-:W-:-:S03]  /*35b0*/  FFMA R17, R10, R25, RZ ;  /* 0x000000190a117223 */ /* 0x000fc600000000ff */
[----:B------:R2:W-:Y:S01]  /*35c0*/  STG.E desc[UR12][R8.64+0xc], R11 ;  /* 0x00000c0b08007986 */ /* 0x0005e2000c10190c */
[----:B------:R-:W-:-:S03]  /*35d0*/  FFMA R19, R16, R25, RZ ;  /* 0x0000001910137223 */ /* 0x000fc600000000ff */
[----:B------:R2:W-:Y:S01]  /*35e0*/  STG.E desc[UR12][R8.64+0x10], R17 ;  /* 0x0000101108007986 */ /* 0x0005e2000c10190c */
[----:B------:R-:W-:-:S03]  /*35f0*/  FFMA R27, R18, R25, RZ ;  /* 0x00000019121b7223 */ /* 0x000fc600000000ff */
[----:B------:R2:W-:Y:S01]  /*3600*/  STG.E desc[UR12][R8.64+0x14], R19 ;  /* 0x0000141308007986 */ /* 0x0005e2000c10190c */
[----:B------:R-:W-:-:S03]  /*3610*/  FFMA R29, R28, R25, RZ ;  /* 0x000000191c1d7223 */ /* 0x000fc600000000ff */
[----:B------:R2:W-:Y:S04]  /*3620*/  STG.E desc[UR12][R8.64+0x18], R27 ;  /* 0x0000181b08007986 */ /* 0x0005e8000c10190c */
[----:B------:R2:W-:Y:S02]  /*3630*/  STG.E desc[UR12][R8.64+0x1c], R29 ;  /* 0x00001c1d08007986 */ /* 0x0005e4000c10190c */
.L_x_40:
[----:B------:R-:W-:Y:S05]  /*3640*/  BRA.U !UP2, `(.L_x_27) ;  /* 0x000000010a907547 */ /* 0x000fea000b800000 */
[----:B------:R-:W-:Y:S02]  /*3650*/  UISETP.GE.U32.AND UP1, UPT, UR25, 0x3, UPT ;  /* 0x000000031900788c */ /* 0x000fe4000bf26070 */
[----:B------:R-:W-:-:S07]  /*3660*/  UISETP.NE.AND UP2, UPT, UR18, URZ, UPT ;  /* 0x000000ff1200728c */ /* 0x000fce000bf45270 */
[----:B------:R-:W-:Y:S05]  /*3670*/  BRA.U !UP1, `(.L_x_41) ;  /* 0x0000000109407547 */ /* 0x000fea000b800000 */
[----:B0-23--:R-:W0:Y:S01]  /*3680*/  LDC.64 R8, c[0x0][0x3c8] ;  /* 0x0000f200ff087b82 */ /* 0x00de220000000a00 */
[----:B----4-:R-:W-:-:S05]  /*3690*/  IADD3 R3, PT, PT, R26, UR6, RZ ;  /* 0x000000061a037c10 */ /* 0x010fca000fffe0ff */
[----:B0-----:R-:W-:-:S05]  /*36a0*/  IMAD.WIDE R8, R3, 0x4, R8 ;  /* 0x0000000403087825 */ /* 0x001fca00078e0208 */
[----:B------:R-:W2:Y:S04]  /*36b0*/  LDG.E R0, desc[UR12][R8.64] ;  /* 0x0000000c08007981 */ /* 0x000ea8000c1e1900 */
[----:B------:R-:W3:Y:S04]  /*36c0*/  LDG.E R2, desc[UR12][R8.64+0x4] ;  /* 0x0000040c08027981 */ /* 0x000ee8000c1e1900 */
[----:B------:R-:W4:Y:S04]  /*36d0*/  LDG.E R4, desc[UR12][R8.64+0x8] ;  /* 0x0000080c08047981 */ /* 0x000f28000c1e1900 */
[----:B-1----:R-:W5:Y:S01]  /*36e0*/  LDG.E R6, desc[UR12][R8.64+0xc] ;  /* 0x00000c0c08067981 */ /* 0x002f62000c1e1900 */
[----:B------:R-:W-:Y:S01]  /*36f0*/  UIADD3 UR6, UPT, UPT, UR6, 0x4, URZ ;  /* 0x0000000406067890 */ /* 0x000fe2000fffe0ff */
[-C--:B--2---:R-:W-:Y:S01]  /*3700*/  FFMA R3, R0, R25.reuse, RZ ;  /* 0x0000001900037223 */ /* 0x084fe200000000ff */
[----:B---3--:R-:W-:-:S04]  /*3710*/  FFMA R5, R2, R25, RZ ;  /* 0x0000001902057223 */ /* 0x008fc800000000ff */
[----:B------:R0:W-:Y:S01]  /*3720*/  STG.E desc[UR12][R8.64], R3 ;  /* 0x0000000308007986 */ /* 0x0001e2000c10190c */
[----:B----4-:R-:W-:-:S03]  /*3730*/  FFMA R7, R4, R25, RZ ;  /* 0x0000001904077223 */ /* 0x010fc600000000ff */
[----:B------:R0:W-:Y:S01]  /*3740*/  STG.E desc[UR12][R8.64+0x4], R5 ;  /* 0x0000040508007986 */ /* 0x0001e2000c10190c */
[----:B-----5:R-:W-:-:S03]  /*3750*/  FFMA R11, R6, R25, RZ ;  /* 0x00000019060b7223 */ /* 0x020fc600000000ff */
[----:B------:R0:W-:Y:S04]  /*3760*/  STG.E desc[UR12][R8.64+0x8], R7 ;  /* 0x0000080708007986 */ /* 0x0001e8000c10190c */
[----:B------:R0:W-:Y:S02]  /*3770*/  STG.E desc[UR12][R8.64+0xc], R11 ;  /* 0x00000c0b08007986 */ /* 0x0001e4000c10190c */
.L_x_41:
[----:B------:R-:W-:Y:S05]  /*3780*/  BRA.U !UP2, `(.L_x_27) ;  /* 0x000000010a407547 */ /* 0x000fea000b800000 */
[----:B0-2-4-:R-:W0:Y:S01]  /*3790*/  LDC.64 R2, c[0x0][0x3c8] ;  /* 0x0000f200ff027b82 */ /* 0x015e220000000a00 */
[----:B-1-3--:R-:W-:-:S05]  /*37a0*/  IADD3 R5, PT, PT, R26, UR6, RZ ;  /* 0x000000061a057c10 */ /* 0x00afca000fffe0ff */
[----:B0-----:R-:W-:-:S05]  /*37b0*/  IMAD.WIDE R2, R5, 0x4, R2 ;  /* 0x0000000405027825 */ /* 0x001fca00078e0202 */
[----:B------:R-:W2:Y:S01]  /*37c0*/  LDG.E R0, desc[UR12][R2.64] ;  /* 0x0000000c02007981 */ /* 0x000ea2000c1e1900 */
[----:B------:R-:W-:Y:S01]  /*37d0*/  UISETP.NE.AND UP1, UPT, UR18, 0x1, UPT ;  /* 0x000000011200788c */ /* 0x000fe2000bf25270 */
[----:B--2---:R-:W-:-:S05]  /*37e0*/  FFMA R5, R0, R25, RZ ;  /* 0x0000001900057223 */ /* 0x004fca00000000ff */
[----:B------:R0:W-:Y:S03]  /*37f0*/  STG.E desc[UR12][R2.64], R5 ;  /* 0x0000000502007986 */ /* 0x0001e6000c10190c */
[----:B------:R-:W-:Y:S05]  /*3800*/  BRA.U !UP1, `(.L_x_27) ;  /* 0x0000000109207547 */ /* 0x000fea000b800000 */
[----:B------:R-:W0:Y:S01]  /*3810*/  LDG.E R0, desc[UR12][R2.64+0x4] ;  /* 0x0000040c02007981 */ /* 0x000e22000c1e1900 */
[----:B------:R-:W-:Y:S01]  /*3820*/  UISETP.NE.AND UP1, UPT, UR18, 0x2, UPT ;  /* 0x000000021200788c */ /* 0x000fe2000bf25270 */
[----:B0-----:R-:W-:-:S05]  /*3830*/  FFMA R5, R0, R25, RZ ;  /* 0x0000001900057223 */ /* 0x001fca00000000ff */
[----:B------:R0:W-:Y:S03]  /*3840*/  STG.E desc[UR12][R2.64+0x4], R5 ;  /* 0x0000040502007986 */ /* 0x0001e6000c10190c */
[----:B------:R-:W-:Y:S05]  /*3850*/  BRA.U !UP1, `(.L_x_27) ;  /* 0x00000001090c7547 */ /* 0x000fea000b800000 */
[----:B------:R-:W2:Y:S02]  /*3860*/  LDG.E R0, desc[UR12][R2.64+0x8] ;  /* 0x0000080c02007981 */ /* 0x000ea4000c1e1900 */
[----:B--2---:R-:W-:-:S05]  /*3870*/  FFMA R25, R0, R25, RZ ;  /* 0x0000001900197223 */ /* 0x004fca00000000ff */
[----:B------:R1:W-:Y:S02]  /*3880*/  STG.E desc[UR12][R2.64+0x8], R25 ;  /* 0x0000081902007986 */ /* 0x0003e4000c10190c */
.L_x_27:
[----:B------:R-:W5:Y:S01]  /*3890*/  LDCU UR6, c[0x0][0x3a0] ;  /* 0x00007400ff0677ac */ /* 0x000f620008000800 */
[----:B------:R-:W-:-:S04]  /*38a0*/  UIADD3 UR5, UPT, UPT, UR5, 0x1, URZ ;  /* 0x0000000105057890 */ /* 0x000fc8000fffe0ff */
[----:B-----5:R-:W-:-:S09]  /*38b0*/  UISETP.NE.AND UP1, UPT, UR5, UR6, UPT ;  /* 0x000000060500728c */ /* 0x020fd2000bf25270 */
[----:B------:R-:W-:Y:S05]  /*38c0*/  BRA.U UP1, `(.L_x_42) ;  /* 0xffffffd101a07547 */ /* 0x000fea000b83ffff */
.L_x_5:
[----:B------:R-:W-:Y:S06]  /*38d0*/  BAR.SYNC.DEFER_BLOCKING 0x0 ;  /* 0x0000000000007b1d */ /* 0x000fec0000010000 */
[----:B------:R-:W-:Y:S05]  /*38e0*/  BRA.U !UP0, `(.L_x_43) ;  /* 0x0000001108d07547 */ /* 0x000fea000b800000 */
[----:B012-4-:R-:W0:Y:S01]  /*38f0*/  LDC R3, c[0x0][0x3ac] ;  /* 0x0000eb00ff037b82 */ /* 0x017e220000000800 */
[----:B------:R-:W-:Y:S01]  /*3900*/  UISETP.GE.U32.AND UP0, UPT, UR15, 0x7, UPT ;  /* 0x000000070f00788c */ /* 0x000fe2000bf06070 */
[----:B------:R-:W-:Y:S01]  /*3910*/  MOV R0, UR4 ;  /* 0x0000000400007c02 */ /* 0x000fe20008000f00 */
[----:B------:R-:W-:-:S05]  /*3920*/  UMOV UR5, URZ ;  /* 0x000000ff00057c82 */ /* 0x000fca0008000000 */
[----:B---3--:R-:W1:Y:S01]  /*3930*/  LDC.64 R4, c[0x0][0x3b8] ;  /* 0x0000ee00ff047b82 */ /* 0x008e620000000a00 */
[----:B0-----:R-:W-:Y:S02]  /*3940*/  IMAD R7, R3, UR4, R20 ;  /* 0x0000000403077c24 */ /* 0x001fe4000f8e0214 */
[----:B------:R-:W-:Y:S02]  /*3950*/  IMAD R3, R0, UR14, R21 ;  /* 0x0000000e00037c24 */ /* 0x000fe4000f8e0215 */
[----:B-1----:R-:W-:Y:S01]  /*3960*/  IMAD.WIDE R4, R7, 0x4, R4 ;  /* 0x0000000407047825 */ /* 0x002fe200078e0204 */
[----:B------:R-:W-:Y:S06]  /*3970*/  BRA.U !UP0, `(.L_x_44) ;  /* 0x0000000908607547 */ /* 0x000fec000b800000 */
[----:B------:R-:W0:Y:S01]  /*3980*/  LDC.64 R6, c[0x0][0x3c8] ;  /* 0x0000f200ff067b82 */ /* 0x000e220000000a00 */
[----:B------:R-:W-:-:S05]  /*3990*/  UMOV UR5, URZ ;  /* 0x000000ff00057c82 */ /* 0x000fca0008000000 */
.L_x_69:
[----:B-1----:R-:W2:Y:S01]  /*39a0*/  LDG.E R11, desc[UR12][R4.64] ;  /* 0x0000000c040b7981 */ /* 0x002ea2000c1e1900 */
[----:B------:R-:W-:Y:S01]  /*39b0*/  BSSY.RECONVERGENT B1, `(.L_x_45) ;  /* 0x000000d000017945 */ /* 0x000fe20003800200 */
[----:B--2---:R-:W-:-:S04]  /*39c0*/  IADD3 R0, PT, PT, R11, 0x1800000, RZ ;  /* 0x018000000b007810 */ /* 0x004fc80007ffe0ff */
[----:B------:R-:W-:-:S04]  /*39d0*/  LOP3.LUT R0, R0, 0x7f800000, RZ, 0xc0, !PT ;  /* 0x7f80000000007812 */ /* 0x000fc800078ec0ff */
[----:B------:R-:W-:-:S13]  /*39e0*/  ISETP.GT.U32.AND P0, PT, R0, 0x1ffffff, PT ;  /* 0x01ffffff0000780c */ /* 0x000fda0003f04070 */
[----:B------:R-:W-:Y:S05]  /*39f0*/  @P0 BRA `(.L_x_46) ;  /* 0x0000000000100947 */ /* 0x000fea0003800000 */
[----:B------:R-:W-:Y:S02]  /*3a00*/  MOV R0, R11 ;  /* 0x0000000b00007202 */ /* 0x000fe40000000f00 */
[----:B------:R-:W-:-:S07]  /*3a10*/  MOV R10, 0x3a30 ;  /* 0x00003a30000a7802 */ /* 0x000fce0000000f00 */
[----:B0-----:R-:W-:Y:S05]  /*3a20*/  CALL.REL.NOINC `($__internal_0_$__cuda_sm20_rcp_rn_f32_slowpath) ;  /* 0x0000001000cc7944 */ /* 0x001fea0003c00000 */
[----:B------:R-:W-:Y:S05]  /*3a30*/  BRA `(.L_x_47) ;  /* 0x0000000000107947 */ /* 0x000fea0003800000 */
.L_x_46:
[----:B------:R-:W1:Y:S02]  /*3a40*/  MUFU.RCP R0, R11 ;  /* 0x0000000b00007308 */ /* 0x000e640000001000 */
[----:B-1----:R-:W-:-:S04]  /*3a50*/  FFMA R2, R11, R0, -1 ;  /* 0xbf8000000b027423 */ /* 0x002fc80000000000 */
[----:B------:R-:W-:-:S04]  /*3a60*/  FADD.FTZ R9, -R2, -RZ ;  /* 0x800000ff02097221 */ /* 0x000fc80000010100 */
[----:B------:R-:W-:-:S07]  /*3a70*/  FFMA R0, R0, R9, R0 ;  /* 0x0000000900007223 */ /* 0x000fce0000000000 */
.L_x_47:
[----:B------:R-:W-:Y:S05]  /*3a80*/  BSYNC.RECONVERGENT B1 ;  /* 0x0000000000017941 */ /* 0x000fea0003800200 */
.L_x_45:
[----:B------:R-:W-:-:S05]  /*3a90*/  IADD3 R9, PT, PT, R3, UR5, RZ ;  /* 0x0000000503097c10 */ /* 0x000fca000fffe0ff */
[----:B0-----:R-:W-:-:S05]  /*3aa0*/  IMAD.WIDE R8, R9, 0x4, R6 ;  /* 0x0000000409087825 */ /* 0x001fca00078e0206 */
[----:B------:R-:W2:Y:S02]  /*3ab0*/  LDG.E R11, desc[UR12][R8.64] ;  /* 0x0000000c080b7981 */ /* 0x000ea4000c1e1900 */
[----:B--2---:R-:W-:-:S05]  /*3ac0*/  FMUL R11, R11, R0 ;  /* 0x000000000b0b7220 */ /* 0x004fca0000400000 */
[----:B------:R0:W-:Y:S04]  /*3ad0*/  STG.E desc[UR12][R8.64], R11 ;  /* 0x0000000b08007986 */ /* 0x0001e8000c10190c */
[----:B------:R-:W2:Y:S01]  /*3ae0*/  LDG.E R13, desc[UR12][R4.64] ;  /* 0x0000000c040d7981 */ /* 0x000ea2000c1e1900 */
[----:B------:R-:W-:Y:S01]  /*3af0*/  BSSY.RECONVERGENT B1, `(.L_x_48) ;  /* 0x000000d000017945 */ /* 0x000fe20003800200 */
[----:B--2---:R-:W-:-:S04]  /*3b00*/  IADD3 R0, PT, PT, R13, 0x1800000, RZ ;  /* 0x018000000d007810 */ /* 0x004fc80007ffe0ff */
[----:B------:R-:W-:-:S04]  /*3b10*/  LOP3.LUT R0, R0, 0x7f800000, RZ, 0xc0, !PT ;  /* 0x7f80000000007812 */ /* 0x000fc800078ec0ff */
[----:B------:R-:W-:-:S13]  /*3b20*/  ISETP.GT.U32.AND P0, PT, R0, 0x1ffffff, PT ;  /* 0x01ffffff0000780c */ /* 0x000fda0003f04070 */
[----:B0-----:R-:W-:Y:S05]  /*3b30*/  @P0 BRA `(.L_x_49) ;  /* 0x0000000000100947 */ /* 0x001fea0003800000 */
[----:B------:R-:W-:Y:S02]  /*3b40*/  MOV R0, R13 ;  /* 0x0000000d00007202 */ /* 0x000fe40000000f00 */
[----:B------:R-:W-:-:S07]  /*3b50*/  MOV R10, 0x3b70 ;  /* 0x00003b70000a7802 */ /* 0x000fce0000000f00 */
[----:B------:R-:W-:Y:S05]  /*3b60*/  CALL.REL.NOINC `($__internal_0_$__cuda_sm20_rcp_rn_f32_slowpath) ;  /* 0x00000010007c7944 */ /* 0x000fea0003c00000 */
[----:B------:R-:W-:Y:S05]  /*3b70*/  BRA `(.L_x_50) ;  /* 0x0000000000107947 */ /* 0x000fea0003800000 */
.L_x_49:
[----:B------:R-:W0:Y:S02]  /*3b80*/  MUFU.RCP R0, R13 ;  /* 0x0000000d00007308 */ /* 0x000e240000001000 */
[----:B0-----:R-:W-:-:S04]  /*3b90*/  FFMA R2, R13, R0, -1 ;  /* 0xbf8000000d027423 */ /* 0x001fc80000000000 */
[----:B------:R-:W-:-:S04]  /*3ba0*/  FADD.FTZ R11, -R2, -RZ ;  /* 0x800000ff020b7221 */ /* 0x000fc80000010100 */
[----:B------:R-:W-:-:S07]  /*3bb0*/  FFMA R0, R0, R11, R0 ;  /* 0x0000000b00007223 */ /* 0x000fce0000000000 */
.L_x_50:
[----:B------:R-:W-:Y:S05]  /*3bc0*/  BSYNC.RECONVERGENT B1 ;  /* 0x0000000000017941 */ /* 0x000fea0003800200 */
.L_x_48:
        /* <DEDUP_REMOVED lines=13> */
.L_x_52:
[----:B------:R-:W0:Y:S02]  /*3ca0*/  MUFU.RCP R0, R13 ;  /* 0x0000000d00007308 */ /* 0x000e240000001000 */
[----:B0-----:R-:W-:-:S04]  /*3cb0*/  FFMA R2, R13, R0, -1 ;  /* 0xbf8000000d027423 */ /* 0x001fc80000000000 */
[----:B------:R-:W-:-:S04]  /*3cc0*/  FADD.FTZ R11, -R2, -RZ ;  /* 0x800000ff020b7221 */ /* 0x000fc80000010100 */
[----:B------:R-:W-:-:S07]  /*3cd0*/  FFMA R0, R0, R11, R0 ;  /* 0x0000000b00007223 */ /* 0x000fce0000000000 */
.L_x_53:
[----:B------:R-:W-:Y:S05]  /*3ce0*/  BSYNC.RECONVERGENT B1 ;  /* 0x0000000000017941 */ /* 0x000fea0003800200 */
.L_x_51:
        /* <DEDUP_REMOVED lines=13> */
.L_x_55:
[----:B------:R-:W0:Y:S02]  /*3dc0*/  MUFU.RCP R0, R13 ;  /* 0x0000000d00007308 */ /* 0x000e240000001000 */
[----:B0-----:R-:W-:-:S04]  /*3dd0*/  FFMA R2, R13, R0, -1 ;  /* 0xbf8000000d027423 */ /* 0x001fc80000000000 */
[----:B------:R-:W-:-:S04]  /*3de0*/  FADD.FTZ R11, -R2, -RZ ;  /* 0x800000ff020b7221 */ /* 0x000fc80000010100 */
[----:B------:R-:W-:-:S07]  /*3df0*/  FFMA R0, R0, R11, R0 ;  /* 0x0000000b00007223 */ /* 0x000fce0000000000 */
.L_x_56:
[----:B------:R-:W-:Y:S05]  /*3e00*/  BSYNC.RECONVERGENT B1 ;  /* 0x0000000000017941 */ /* 0x000fea0003800200 */
.L_x_54:
        /* <DEDUP_REMOVED lines=13> */
.L_x_58:
[----:B------:R-:W0:Y:S02]  /*3ee0*/  MUFU.RCP R0, R13 ;  /* 0x0000000d00007308 */ /* 0x000e240000001000 */
[----:B0-----:R-:W-:-:S04]  /*3ef0*/  FFMA R2, R13, R0, -1 ;  /* 0xbf8000000d027423 */ /* 0x001fc80000000000 */
[----:B------:R-:W-:-:S04]  /*3f00*/  FADD.FTZ R11, -R2, -RZ ;  /* 0x800000ff020b7221 */ /* 0x000fc80000010100 */
[----:B------:R-:W-:-:S07]  /*3f10*/  FFMA R0, R0, R11, R0 ;  /* 0x0000000b00007223 */ /* 0x000fce0000000000 */
.L_x_59:
[----:B------:R-:W-:Y:S05]  /*3f20*/  BSYNC.RECONVERGENT B1 ;  /* 0x0000000000017941 */ /* 0x000fea0003800200 */
.L_x_57:
        /* <DEDUP_REMOVED lines=13> */
.L_x_61:
[----:B------:R-:W0:Y:S02]  /*4000*/  MUFU.RCP R0, R13 ;  /* 0x0000000d00007308 */ /* 0x000e240000001000 */
[----:B0-----:R-:W-:-:S04]  /*4010*/  FFMA R2, R13, R0, -1 ;  /* 0xbf8000000d027423 */ /* 0x001fc80000000000 */
[----:B------:R-:W-:-:S04]  /*4020*/  FADD.FTZ R11, -R2, -RZ ;  /* 0x800000ff020b7221 */ /* 0x000fc80000010100 */
[----:B------:R-:W-:-:S07]  /*4030*/  FFMA R0, R0, R11, R0 ;  /* 0x0000000b00007223 */ /* 0x000fce0000000000 */
.L_x_62:
[----:B------:R-:W-:Y:S05]  /*4040*/  BSYNC.RECONVERGENT B1 ;  /* 0x0000000000017941 */ /* 0x000fea0003800200 */
.L_x_60:
        /* <DEDUP_REMOVED lines=13> */
.L_x_64:
[----:B------:R-:W0:Y:S02]  /*4120*/  MUFU.RCP R0, R13 ;  /* 0x0000000d00007308 */ /* 0x000e240000001000 */
[----:B0-----:R-:W-:-:S04]  /*4130*/  FFMA R2, R13, R0, -1 ;  /* 0xbf8000000d027423 */ /* 0x001fc80000000000 */
[----:B------:R-:W-:-:S04]  /*4140*/  FADD.FTZ R11, -R2, -RZ ;  /* 0x800000ff020b7221 */ /* 0x000fc80000010100 */
[----:B------:R-:W-:-:S07]  /*4150*/  FFMA R0, R0, R11, R0 ;  /* 0x0000000b00007223 */ /* 0x000fce0000000000 */
.L_x_65:
[----:B------:R-:W-:Y:S05]  /*4160*/  BSYNC.RECONVERGENT B1 ;  /* 0x0000000000017941 */ /* 0x000fea0003800200 */
.L_x_63:
        /* <DEDUP_REMOVED lines=13> */
.L_x_67:
[----:B------:R-:W0:Y:S02]  /*4240*/  MUFU.RCP R0, R13 ;  /* 0x0000000d00007308 */ /* 0x000e240000001000 */
[----:B0-----:R-:W-:-:S04]  /*4250*/  FFMA R2, R13, R0, -1 ;  /* 0xbf8000000d027423 */ /* 0x001fc80000000000 */
[----:B------:R-:W-:-:S04]  /*4260*/  FADD.FTZ R11, -R2, -RZ ;  /* 0x800000ff020b7221 */ /* 0x000fc80000010100 */
[----:B------:R-:W-:-:S07]  /*4270*/  FFMA R0, R0, R11, R0 ;  /* 0x0000000b00007223 */ /* 0x000fce0000000000 */
.L_x_68:
[----:B------:R-:W-:Y:S05]  /*4280*/  BSYNC.RECONVERGENT B1 ;  /* 0x0000000000017941 */ /* 0x000fea0003800200 */
.L_x_66:
[----:B------:R-:W2:Y:S01]  /*4290*/  LDG.E R11, desc[UR12][R8.64+0x1c] ;  /* 0x00001c0c080b7981 */ /* 0x000ea2000c1e1900 */
[----:B------:R-:W-:-:S04]  /*42a0*/  UIADD3 UR5, UPT, UPT, UR5, 0x8, URZ ;  /* 0x0000000805057890 */ /* 0x000fc8000fffe0ff */
[----:B------:R-:W-:Y:S01]  /*42b0*/  UISETP.NE.AND UP0, UPT, UR5, UR8, UPT ;  /* 0x000000080500728c */ /* 0x000fe2000bf05270 */
[----:B--2---:R-:W-:-:S05]  /*42c0*/  FMUL R11, R11, R0 ;  /* 0x000000000b0b7220 */ /* 0x004fca0000400000 */
[----:B------:R1:W-:Y:S03]  /*42d0*/  STG.E desc[UR12][R8.64+0x1c], R11 ;  /* 0x00001c0b08007986 */ /* 0x0003e6000c10190c */
[----:B------:R-:W-:Y:S05]  /*42e0*/  BRA.U UP0, `(.L_x_69) ;  /* 0xfffffff500ac7547 */ /* 0x000fea000b83ffff */
[----:B------:R-:W-:-:S05]  /*42f0*/  UMOV UR5, UR8 ;  /* 0x0000000800057c82 */ /* 0x000fca0008000000 */
.L_x_44:
[----:B------:R-:W-:-:S09]  /*4300*/  UISETP.NE.AND UP0, UPT, UR17, URZ, UPT ;  /* 0x000000ff1100728c */ /* 0x000fd2000bf05270 */
[----:B------:R-:W-:Y:S05]  /*4310*/  BRA.U !UP0, `(.L_x_43) ;  /* 0x0000000908447547 */ /* 0x000fea000b800000 */
[----:B------:R-:W-:-:S09]  /*4320*/  UISETP.GE.U32.AND UP0, UPT, UR25, 0x3, UPT ;  /* 0x000000031900788c */ /* 0x000fd2000bf06070 */
[----:B------:R-:W-:Y:S05]  /*4330*/  BRA.U !UP0, `(.L_x_70) ;  /* 0x0000000508307547 */ /* 0x000fea000b800000 */
        /* <DEDUP_REMOVED lines=8> */
[----:B------:R-:W-:Y:S05]  /*43c0*/  CALL.REL.NOINC `($__internal_0_$__cuda_sm20_rcp_rn_f32_slowpath) ;  /* 0x0000000800647944 */ /* 0x000fea0003c00000 */
[----:B------:R-:W-:Y:S05]  /*43d0*/  BRA `(.L_x_73) ;  /* 0x0000000000107947 */ /* 0x000fea0003800000 */
.L_x_72:
[----:B------:R-:W0:Y:S02]  /*43e0*/  MUFU.RCP R0, R9 ;  /* 0x0000000900007308 */ /* 0x000e240000001000 */
[----:B0-----:R-:W-:-:S04]  /*43f0*/  FFMA R2, R9, R0, -1 ;  /* 0xbf80000009027423 */ /* 0x001fc80000000000 */
[----:B------:R-:W-:-:S04]  /*4400*/  FADD.FTZ R7, -R2, -RZ ;  /* 0x800000ff02077221 */ /* 0x000fc80000010100 */
[----:B------:R-:W-:-:S07]  /*4410*/  FFMA R0, R0, R7, R0 ;  /* 0x0000000700007223 */ /* 0x000fce0000000000 */
.L_x_73:
[----:B------:R-:W-:Y:S05]  /*4420*/  BSYNC.RECONVERGENT B1 ;  /* 0x0000000000017941 */ /* 0x000fea0003800200 */
.L_x_71:
[----:B------:R-:W0:Y:S01]  /*4430*/  LDC.64 R6, c[0x0][0x3c8] ;  /* 0x0000f200ff067b82 */ /* 0x000e220000000a00 */
        /* <DEDUP_REMOVED lines=15> */
.L_x_75:
[----:B------:R-:W0:Y:S02]  /*4530*/  MUFU.RCP R0, R11 ;  /* 0x0000000b00007308 */ /* 0x000e240000001000 */
[----:B0-----:R-:W-:-:S04]  /*4540*/  FFMA R2, R11, R0, -1 ;  /* 0xbf8000000b027423 */ /* 0x001fc80000000000 */
[----:B------:R-:W-:-:S04]  /*4550*/  FADD.FTZ R9, -R2, -RZ ;  /* 0x800000ff02097221 */ /* 0x000fc80000010100 */
[----:B------:R-:W-:-:S07]  /*4560*/  FFMA R0, R0, R9, R0 ;  /* 0x0000000900007223 */ /* 0x000fce0000000000 */
.L_x_76:
[----:B------:R-:W-:Y:S05]  /*4570*/  BSYNC.RECONVERGENT B1 ;  /* 0x0000000000017941 */ /* 0x000fea0003800200 */
.L_x_74:
        /* <DEDUP_REMOVED lines=13> */
.L_x_78:
[----:B------:R-:W0:Y:S02]  /*4650*/  MUFU.RCP R0, R11 ;  /* 0x0000000b00007308 */ /* 0x000e240000001000 */
[----:B0-----:R-:W-:-:S04]  /*4660*/  FFMA R2, R11, R0, -1 ;  /* 0xbf8000000b027423 */ /* 0x001fc80000000000 */
[----:B------:R-:W-:-:S04]  /*4670*/  FADD.FTZ R9, -R2, -RZ ;  /* 0x800000ff02097221 */ /* 0x000fc80000010100 */
[----:B------:R-:W-:-:S07]  /*4680*/  FFMA R0, R0, R9, R0 ;  /* 0x0000000900007223 */ /* 0x000fce0000000000 */
.L_x_79:
[----:B------:R-:W-:Y:S05]  /*4690*/  BSYNC.RECONVERGENT B1 ;  /* 0x0000000000017941 */ /* 0x000fea0003800200 */
.L_x_77:
        /* <DEDUP_REMOVED lines=13> */
.L_x_81:
[----:B------:R-:W0:Y:S02]  /*4770*/  MUFU.RCP R0, R11 ;  /* 0x0000000b00007308 */ /* 0x000e240000001000 */
[----:B0-----:R-:W-:-:S04]  /*4780*/  FFMA R2, R11, R0, -1 ;  /* 0xbf8000000b027423 */ /* 0x001fc80000000000 */
[----:B------:R-:W-:-:S04]  /*4790*/  FADD.FTZ R9, -R2, -RZ ;  /* 0x800000ff02097221 */ /* 0x000fc80000010100 */
[----:B------:R-:W-:-:S07]  /*47a0*/  FFMA R0, R0, R9, R0 ;  /* 0x0000000900007223 */ /* 0x000fce0000000000 */
.L_x_82:
[----:B------:R-:W-:Y:S05]  /*47b0*/  BSYNC.RECONVERGENT B1 ;  /* 0x0000000000017941 */ /* 0x000fea0003800200 */
.L_x_80:
[----:B------:R-:W2:Y:S01]  /*47c0*/  LDG.E R9, desc[UR12][R6.64+0xc] ;  /* 0x00000c0c06097981 */ /* 0x000ea2000c1e1900 */
[----:B------:R-:W-:Y:S01]  /*47d0*/  UIADD3 UR5, UPT, UPT, UR5, 0x4, URZ ;  /* 0x0000000405057890 */ /* 0x000fe2000fffe0ff */
[----:B--2---:R-:W-:-:S05]  /*47e0*/  FMUL R9, R9, R0 ;  /* 0x0000000009097220 */ /* 0x004fca0000400000 */
[----:B------:R0:W-:Y:S06]  /*47f0*/  STG.E desc[UR12][R6.64+0xc], R9 ;  /* 0x00000c0906007986 */ /* 0x0001ec000c10190c */
.L_x_70:
[----:B------:R-:W-:-:S09]  /*4800*/  UISETP.NE.AND UP0, UPT, UR18, URZ, UPT ;  /* 0x000000ff1200728c */ /* 0x000fd2000bf05270 */
[----:B------:R-:W-:Y:S05]  /*4810*/  BRA.U !UP0, `(.L_x_43) ;  /* 0x0000000508047547 */ /* 0x000fea000b800000 */
[----:B------:R-:W-:-:S09]  /*4820*/  UISETP.NE.AND UP0, UPT, UR26, URZ, UPT ;  /* 0x000000ff1a00728c */ /* 0x000fd2000bf05270 */
[----:B------:R-:W-:Y:S05]  /*4830*/  BRA.U !UP0, `(.L_x_83) ;  /* 0x0000000108a07547 */ /* 0x000fea000b800000 */
[----:B01----:R-:W2:Y:S01]  /*4840*/  LDG.E R9, desc[UR12][R4.64] ;  /* 0x0000000c04097981 */ /* 0x003ea2000c1e1900 */
        /* <DEDUP_REMOVED lines=9> */
.L_x_85:
[----:B------:R-:W0:Y:S02]  /*48e0*/  MUFU.RCP R0, R9 ;  /* 0x0000000900007308 */ /* 0x000e240000001000 */
[----:B0-----:R-:W-:-:S04]  /*48f0*/  FFMA R2, R9, R0, -1 ;  /* 0xbf80000009027423 */ /* 0x001fc80000000000 */
[----:B------:R-:W-:-:S04]  /*4900*/  FADD.FTZ R7, -R2, -RZ ;  /* 0x800000ff02077221 */ /* 0x000fc80000010100 */
[----:B------:R-:W-:-:S07]  /*4910*/  FFMA R0, R0, R7, R0 ;  /* 0x0000000700007223 */ /* 0x000fce0000000000 */
.L_x_86:
[----:B------:R-:W-:Y:S05]  /*4920*/  BSYNC.RECONVERGENT B1 ;  /* 0x0000000000017941 */ /* 0x000fea0003800200 */
.L_x_84:
        /* <DEDUP_REMOVED lines=16> */
.L_x_88:
[----:B------:R-:W0:Y:S02]  /*4a30*/  MUFU.RCP R0, R11 ;  /* 0x0000000b00007308 */ /* 0x000e240000001000 */
[----:B0-----:R-:W-:-:S04]  /*4a40*/  FFMA R2, R11, R0, -1 ;  /* 0xbf8000000b027423 */ /* 0x001fc80000000000 */
[----:B------:R-:W-:-:S04]  /*4a50*/  FADD.FTZ R9, -R2, -RZ ;  /* 0x800000ff02097221 */ /* 0x000fc80000010100 */
[----:B------:R-:W-:-:S07]  /*4a60*/  FFMA R0, R0, R9, R0 ;  /* 0x0000000900007223 */ /* 0x000fce0000000000 */
.L_x_89:
[----:B------:R-:W-:Y:S05]  /*4a70*/  BSYNC.RECONVERGENT B1 ;  /* 0x0000000000017941 */ /* 0x000fea0003800200 */
.L_x_87:
[----:B------:R-:W2:Y:S01]  /*4a80*/  LDG.E R9, desc[UR12][R6.64+0x4] ;  /* 0x0000040c06097981 */ /* 0x000ea2000c1e1900 */
[----:B------:R-:W-:Y:S01]  /*4a90*/  UIADD3 UR5, UPT, UPT, UR5, 0x2, URZ ;  /* 0x0000000205057890 */ /* 0x000fe2000fffe0ff */
[----:B--2---:R-:W-:-:S05]  /*4aa0*/  FMUL R9, R9, R0 ;  /* 0x0000000009097220 */ /* 0x004fca0000400000 */
[----:B------:R2:W-:Y:S06]  /*4ab0*/  STG.E desc[UR12][R6.64+0x4], R9 ;  /* 0x0000040906007986 */ /* 0x0005ec000c10190c */
.L_x_83:
[----:B------:R-:W-:-:S09]  /*4ac0*/  UISETP.NE.AND UP0, UPT, UR21, URZ, UPT ;  /* 0x000000ff1500728c */ /* 0x000fd2000bf05270 */
[----:B------:R-:W-:Y:S05]  /*4ad0*/  BRA.U !UP0, `(.L_x_43) ;  /* 0x0000000108547547 */ /* 0x000fea000b800000 */
[----:B0-2---:R-:W2:Y:S01]  /*4ae0*/  LDG.E R7, desc[UR12][R4.64] ;  /* 0x0000000c04077981 */ /* 0x005ea2000c1e1900 */
[----:B------:R-:W-:Y:S01]  /*4af0*/  BSSY.RECONVERGENT B1, `(.L_x_90) ;  /* 0x000000d000017945 */ /* 0x000fe20003800200 */
[----:B--2---:R-:W-:-:S04]  /*4b00*/  IADD3 R0, PT, PT, R7, 0x1800000, RZ ;  /* 0x0180000007007810 */ /* 0x004fc80007ffe0ff */
[----:B------:R-:W-:-:S04]  /*4b10*/  LOP3.LUT R0, R0, 0x7f800000, RZ, 0xc0, !PT ;  /* 0x7f80000000007812 */ /* 0x000fc800078ec0ff */
[----:B------:R-:W-:-:S13]  /*4b20*/  ISETP.GT.U32.AND P0, PT, R0, 0x1ffffff, PT ;  /* 0x01ffffff0000780c */ /* 0x000fda0003f04070 */
[----:B------:R-:W-:Y:S05]  /*4b30*/  @P0 BRA `(.L_x_91) ;  /* 0x0000000000100947 */ /* 0x000fea0003800000 */
[----:B------:R-:W-:Y:S02]  /*4b40*/  MOV R0, R7 ;  /* 0x0000000700007202 */ /* 0x000fe40000000f00 */
[----:B------:R-:W-:-:S07]  /*4b50*/  MOV R10, 0x4b70 ;  /* 0x00004b70000a7802 */ /* 0x000fce0000000f00 */
[----:B-1----:R-:W-:Y:S05]  /*4b60*/  CALL.REL.NOINC `($__internal_0_$__cuda_sm20_rcp_rn_f32_slowpath) ;  /* 0x00000000007c7944 */ /* 0x002fea0003c00000 */
[----:B------:R-:W-:Y:S05]  /*4b70*/  BRA `(.L_x_92) ;  /* 0x0000000000107947 */ /* 0x000fea0003800000 */
.L_x_91:
[----:B------:R-:W0:Y:S02]  /*4b80*/  MUFU.RCP R0, R7 ;  /* 0x0000000700007308 */ /* 0x000e240000001000 */
[----:B0-----:R-:W-:-:S04]  /*4b90*/  FFMA R2, R7, R0, -1 ;  /* 0xbf80000007027423 */ /* 0x001fc80000000000 */
[----:B------:R-:W-:-:S04]  /*4ba0*/  FADD.FTZ R5, -R2, -RZ ;  /* 0x800000ff02057221 */ /* 0x000fc80000010100 */
[----:B------:R-:W-:-:S07]  /*4bb0*/  FFMA R0, R0, R5, R0 ;  /* 0x0000000500007223 */ /* 0x000fce0000000000 */
.L_x_92:
[----:B------:R-:W-:Y:S05]  /*4bc0*/  BSYNC.RECONVERGENT B1 ;  /* 0x0000000000017941 */ /* 0x000fea0003800200 */
.L_x_90:
[----:B------:R-:W0:Y:S01]  /*4bd0*/  LDC.64 R4, c[0x0][0x3c8] ;  /* 0x0000f200ff047b82 */ /* 0x000e220000000a00 */
[----:B------:R-:W-:-:S05]  /*4be0*/  IADD3 R3, PT, PT, R3, UR5, RZ ;  /* 0x0000000503037c10 */ /* 0x000fca000fffe0ff */
[----:B0-----:R-:W-:-:S05]  /*4bf0*/  IMAD.WIDE R2, R3, 0x4, R4 ;  /* 0x0000000403027825 */ /* 0x001fca00078e0204 */
[----:B------:R-:W2:Y:S02]  /*4c00*/  LDG.E R5, desc[UR12][R2.64] ;  /* 0x0000000c02057981 */ /* 0x000ea4000c1e1900 */
[----:B--2---:R-:W-:-:S05]  /*4c10*/  FMUL R5, R5, R0 ;  /* 0x0000000005057220 */ /* 0x004fca0000400000 */
[----:B------:R0:W-:Y:S02]  /*4c20*/  STG.E desc[UR12][R2.64], R5 ;  /* 0x0000000502007986 */ /* 0x0001e4000c10190c */
.L_x_43:
[----:B01234-:R-:W0:Y:S01]  /*4c30*/  LDC R5, c[0x0][0x3ac] ;  /* 0x0000eb00ff057b82 */ /* 0x01fe220000000800 */
[----:B------:R-:W1:Y:S07]  /*4c40*/  LDCU UR5, c[0x0][0x3a4] ;  /* 0x00007480ff0577ac */ /* 0x000e6e0008000800 */
[----:B------:R-:W2:Y:S01]  /*4c50*/  LDC.64 R2, c[0x0][0x3b8] ;  /* 0x0000ee00ff027b82 */ /* 0x000ea20000000a00 */
[----:B0-----:R-:W-:-:S04]  /*4c60*/  IMAD R7, R5, UR4, R20 ;  /* 0x0000000405077c24 */ /* 0x001fc8000f8e0214 */
[----:B--2---:R-:W-:-:S03]  /*4c70*/  IMAD.WIDE R4, R7, 0x4, R2 ;  /* 0x0000000407047825 */ /* 0x004fc600078e0202 */
[----:B------:R-:W0:Y:S02]  /*4c80*/  LDC.64 R2, c[0x0][0x3c0] ;  /* 0x0000f000ff027b82 */ /* 0x000e240000000a00 */
[----:B------:R-:W2:Y:S01]  /*4c90*/  LDG.E R0, desc[UR12][R4.64] ;  /* 0x0000000c04007981 */ /* 0x000ea2000c1e1900 */
[----:B0-----:R-:W-:-:S06]  /*4ca0*/  IMAD.WIDE R2, R7, 0x4, R2 ;  /* 0x0000000407027825 */ /* 0x001fcc00078e0202 */
[----:B------:R-:W3:Y:S01]  /*4cb0*/  LDG.E R2, desc[UR12][R2.64] ;  /* 0x0000000c02027981 */ /* 0x000ee2000c1e1900 */
[----:B------:R-:W-:-:S04]  /*4cc0*/  UIADD3 UR4, UPT, UPT, UR4, 0x1, URZ ;  /* 0x0000000104047890 */ /* 0x000fc8000fffe0ff */
[----:B-1----:R-:W-:Y:S01]  /*4cd0*/  UISETP.NE.AND UP0, UPT, UR4, UR5, UPT ;  /* 0x000000050400728c */ /* 0x002fe2000bf05270 */
[----:B--2---:R-:W-:-:S13]  /*4ce0*/  FSETP.GEU.AND P0, PT, |R0|, 1.175494350822287508e-38, PT ;  /* 0x008000000000780b */ /* 0x004fda0003f0e200 */
[----:B------:R-:W-:-:S04]  /*4cf0*/  @!P0 FMUL R0, R0, 16777216 ;  /* 0x4b80000000008820 */ /* 0x000fc80000400000 */
[----:B------:R-:W0:Y:S02]  /*4d00*/  MUFU.LG2 R7, R0 ;  /* 0x0000000000077308 */ /* 0x000e240000000c00 */
[----:B0-----:R-:W-:-:S04]  /*4d10*/  @!P0 FADD R7, R7, -24 ;  /* 0xc1c0000007078421 */ /* 0x001fc80000000000 */
[----:B---3--:R-:W-:-:S05]  /*4d20*/  FFMA R7, R7, 0.69314718246459960938, R2 ;  /* 0x3f31721807077823 */ /* 0x008fca0000000002 */
[----:B------:R0:W-:Y:S01]  /*4d30*/  STG.E desc[UR12][R4.64], R7 ;  /* 0x0000000704007986 */ /* 0x0001e2000c10190c */
[----:B------:R-:W-:Y:S05]  /*4d40*/  BRA.U UP0, `(.L_x_93) ;  /* 0xffffffb5005c7547 */ /* 0x000fea000b83ffff */
[----:B------:R-:W-:Y:S05]  /*4d50*/  EXIT ;  /* 0x000000000000794d */ /* 0x000fea0003800000 */
        .weak           $__internal_0_$__cuda_sm20_rcp_rn_f32_slowpath
        .type           $__internal_0_$__cuda_sm20_rcp_rn_f32_slowpath,@function
        .size           $__internal_0_$__cuda_sm20_rcp_rn_f32_slowpath,(.L_x_99 - $__internal_0_$__cuda_sm20_rcp_rn_f32_slowpath)
$__internal_0_$__cuda_sm20_rcp_rn_f32_slowpath:
[----:B------:R-:W-:Y:S01]  /*4d60*/  SHF.L.U32 R11, R0, 0x1, RZ ;  /* 0x00000001000b7819 */ /* 0x000fe200000006ff */
[----:B------:R-:W-:Y:S03]  /*4d70*/  BSSY.RECONVERGENT B0, `(.L_x_94) ;  /* 0x0000030000007945 */ /* 0x000fe60003800200 */
[----:B------:R-:W-:-:S04]  /*4d80*/  SHF.R.U32.HI R11, RZ, 0x18, R11 ;  /* 0x00000018ff0b7819 */ /* 0x000fc8000001160b */
[----:B------:R-:W-:-:S13]  /*4d90*/  ISETP.NE.U32.AND P0, PT, R11, RZ, PT ;  /* 0x000000ff0b00720c */ /* 0x000fda0003f05070 */
[----:B------:R-:W-:Y:S05]  /*4da0*/  @P0 BRA `(.L_x_95) ;  /* 0x0000000000280947 */ /* 0x000fea0003800000 */
[----:B------:R-:W-:-:S04]  /*4db0*/  SHF.L.U32 R2, R0, 0x1, RZ ;  /* 0x0000000100027819 */ /* 0x000fc800000006ff */
[----:B------:R-:W-:-:S13]  /*4dc0*/  ISETP.NE.AND P0, PT, R2, RZ, PT ;  /* 0x000000ff0200720c */ /* 0x000fda0003f05270 */
[----:B------:R-:W-:Y:S01]  /*4dd0*/  @P0 FFMA R16, R0, 1.84467440737095516160e+19, RZ ;  /* 0x5f80000000100823 */ /* 0x000fe200000000ff */
[----:B------:R-:W-:Y:S08]  /*4de0*/  @!P0 MUFU.RCP R11, R0 ;  /* 0x00000000000b8308 */ /* 0x000ff00000001000 */
[----:B------:R-:W0:Y:S02]  /*4df0*/  @P0 MUFU.RCP R17, R16 ;  /* 0x0000001000110308 */ /* 0x000e240000001000 */
[----:B0-----:R-:W-:-:S04]  /*4e00*/  @P0 FFMA R2, R16, R17, -1 ;  /* 0xbf80000010020423 */ /* 0x001fc80000000011 */
[----:B------:R-:W-:-:S04]  /*4e10*/  @P0 FADD.FTZ R2, -R2, -RZ ;  /* 0x800000ff02020221 */ /* 0x000fc80000010100 */
[----:B------:R-:W-:-:S04]  /*4e20*/  @P0 FFMA R2, R17, R2, R17 ;  /* 0x0000000211020223 */ /* 0x000fc80000000011 */
[----:B------:R-:W-:Y:S01]  /*4e30*/  @P0 FFMA R11, R2, 1.84467440737095516160e+19, RZ ;  /* 0x5f800000020b0823 */ /* 0x000fe200000000ff */
[----:B------:R-:W-:Y:S06]  /*4e40*/  BRA `(.L_x_96) ;  /* 0x0000000000887947 */ /* 0x000fec0003800000 */
.L_x_95:
[----:B------:R-:W-:-:S04]  /*4e50*/  IADD3 R2, PT, PT, R11, -0xfd, RZ ;  /* 0xffffff030b027810 */ /* 0x000fc80007ffe0ff */
[----:B------:R-:W-:-:S13]  /*4e60*/  ISETP.GT.U32.AND P0, PT, R2, 0x1, PT ;  /* 0x000000010200780c */ /* 0x000fda0003f04070 */
[----:B------:R-:W-:Y:S05]  /*4e70*/  @P0 BRA `(.L_x_97) ;  /* 0x0000000000780947 */ /* 0x000fea0003800000 */
[----:B------:R-:W-:Y:S01]  /*4e80*/  LOP3.LUT R16, R0, 0x7fffff, RZ, 0xc0, !PT ;  /* 0x007fffff00107812 */ /* 0x000fe200078ec0ff */
[----:B------:R-:W-:Y:S01]  /*4e90*/  HFMA2 R19, -RZ, RZ, 0, 1.78813934326171875e-07 ;  /* 0x00000003ff137431 */ /* 0x000fe200000001ff */
[----:B------:R-:W-:Y:S02]  /*4ea0*/  IADD3 R11, PT, PT, R11, -0xfc, RZ ;  /* 0xffffff040b0b7810 */ /* 0x000fe40007ffe0ff */
[----:B------:R-:W-:-:S04]  /*4eb0*/  LOP3.LUT R25, R16, 0x3f800000, RZ, 0xfc, !PT ;  /* 0x3f80000010197812 */ /* 0x000fc800078efcff */
[----:B------:R-:W0:Y:S01]  /*4ec0*/  MUFU.RCP R16, R25 ;  /* 0x0000001900107308 */ /* 0x000e220000001000 */
[----:B------:R-:W-:Y:S01]  /*4ed0*/  SHF.L.U32 R19, R19, R2, RZ ;  /* 0x0000000213137219 */ /* 0x000fe200000006ff */
[----:B0-----:R-:W-:-:S04]  /*4ee0*/  FFMA R17, R25, R16, -1 ;  /* 0xbf80000019117423 */ /* 0x001fc80000000010 */
[----:B------:R-:W-:-:S04]  /*4ef0*/  FADD.FTZ R27, -R17, -RZ ;  /* 0x800000ff111b7221 */ /* 0x000fc80000010100 */
[CCC-:B------:R-:W-:Y:S01]  /*4f00*/  FFMA.RM R17, R16.reuse, R27.reuse, R16.reuse ;  /* 0x0000001b10117223 */ /* 0x1c0fe20000004010 */
[----:B------:R-:W-:-:S04]  /*4f10*/  FFMA.RP R18, R16, R27, R16 ;  /* 0x0000001b10127223 */ /* 0x000fc80000008010 */
[C---:B------:R-:W-:Y:S02]  /*4f20*/  LOP3.LUT R16, R17.reuse, 0x7fffff, RZ, 0xc0, !PT ;  /* 0x007fffff11107812 */ /* 0x040fe400078ec0ff */
[----:B------:R-:W-:Y:S02]  /*4f30*/  FSETP.NEU.FTZ.AND P0, PT, R17, R18, PT ;  /* 0x000000121100720b */ /* 0x000fe40003f1d000 */
[----:B------:R-:W-:Y:S02]  /*4f40*/  LOP3.LUT R16, R16, 0x800000, RZ, 0xfc, !PT ;  /* 0x0080000010107812 */ /* 0x000fe400078efcff */
[----:B------:R-:W-:Y:S02]  /*4f50*/  SEL R17, RZ, 0xffffffff, !P0 ;  /* 0xffffffffff117807 */ /* 0x000fe40004000000 */
[----:B------:R-:W-:Y:S02]  /*4f60*/  LOP3.LUT R19, R19, R16, RZ, 0xc0, !PT ;  /* 0x0000001013137212 */ /* 0x000fe400078ec0ff */
[----:B------:R-:W-:-:S02]  /*4f70*/  IADD3 R17, PT, PT, -R17, RZ, RZ ;  /* 0x000000ff11117210 */ /* 0x000fc40007ffe1ff */
[-C--:B------:R-:W-:Y:S02]  /*4f80*/  SHF.R.U32.HI R19, RZ, R2.reuse, R19 ;  /* 0x00000002ff137219 */ /* 0x080fe40000011613 */
[--C-:B------:R-:W-:Y:S02]  /*4f90*/  LOP3.LUT P1, RZ, R17, R2, R16.reuse, 0xf8, !PT ;  /* 0x0000000211ff7212 */ /* 0x100fe4000782f810 */
[C---:B------:R-:W-:Y:S02]  /*4fa0*/  LOP3.LUT P0, RZ, R19.reuse, 0x1, RZ, 0xc0, !PT ;  /* 0x0000000113ff7812 */ /* 0x040fe4000780c0ff */
[----:B------:R-:W-:Y:S02]  /*4fb0*/  LOP3.LUT P2, RZ, R19, 0x2, RZ, 0xc0, !PT ;  /* 0x0000000213ff7812 */ /* 0x000fe4000784c0ff */
[----:B------:R-:W-:Y:S02]  /*4fc0*/  SHF.R.U32.HI R11, RZ, R11, R16 ;  /* 0x0000000bff0b7219 */ /* 0x000fe40000011610 */
[----:B------:R-:W-:-:S02]  /*4fd0*/  PLOP3.LUT P0, PT, P0, P1, P2, 0xe0, 0x0 ;  /* 0x000000000000781c */ /* 0x000fc40000703c20 */
[----:B------:R-:W-:Y:S02]  /*4fe0*/  LOP3.LUT P1, RZ, R0, 0x7fffff, RZ, 0xc0, !PT ;  /* 0x007fffff00ff7812 */ /* 0x000fe4000782c0ff */
[----:B------:R-:W-:-:S04]  /*4ff0*/  SEL R2, RZ, 0x1, !P0 ;  /* 0x00000001ff027807 */ /* 0x000fc80004000000 */
[----:B------:R-:W-:-:S04]  /*5000*/  IADD3 R2, PT, PT, -R2, RZ, RZ ;  /* 0x000000ff02027210 */ /* 0x000fc80007ffe1ff */
[----:B------:R-:W-:-:S13]  /*5010*/  ISETP.GE.AND P0, PT, R2, RZ, PT ;  /* 0x000000ff0200720c */ /* 0x000fda0003f06270 */
[----:B------:R-:W-:-:S04]  /*5020*/  @!P0 IADD3 R11, PT, PT, R11, 0x1, RZ ;  /* 0x000000010b0b8810 */ /* 0x000fc80007ffe0ff */
[----:B------:R-:W-:-:S04]  /*5030*/  @!P1 SHF.L.U32 R11, R11, 0x1, RZ ;  /* 0x000000010b0b9819 */ /* 0x000fc800000006ff */
[----:B------:R-:W-:Y:S01]  /*5040*/  LOP3.LUT R11, R11, 0x80000000, R0, 0xf8, !PT ;  /* 0x800000000b0b7812 */ /* 0x000fe200078ef800 */
[----:B------:R-:W-:Y:S06]  /*5050*/  BRA `(.L_x_96) ;  /* 0x0000000000047947 */ /* 0x000fec0003800000 */
.L_x_97:
[----:B------:R0:W1:Y:S02]  /*5060*/  MUFU.RCP R11, R0 ;  /* 0x00000000000b7308 */ /* 0x0000640000001000 */
.L_x_96:
[----:B------:R-:W-:Y:S05]  /*5070*/  BSYNC.RECONVERGENT B0 ;  /* 0x0000000000007941 */ /* 0x000fea0003800200 */
.L_x_94:
[----:B01----:R-:W-:Y:S01]  /*5080*/  MOV R0, R11 ;  /* 0x0000000b00007202 */ /* 0x003fe20000000f00 */
[----:B------:R-:W-:-:S04]  /*5090*/  HFMA2 R11, -RZ, RZ, 0, 0 ;  /* 0x00000000ff0b7431 */ /* 0x000fc800000001ff */
[----:B------:R-:W-:Y:S05]  /*50a0*/  RET.REL.NODEC R10 `(_Z27flash_attn_2_fwd_f32_kernelPKfS0_S0_iiiiiifPfS1_S1_) ;  /* 0xffffffac0ad47950 */ /* 0x000fea0003c3ffff */
.L_x_98:
[----:B------:R-:W-:-:S00]  /*50b0*/  BRA `(.L_x_98) ;  /* 0xfffffffc00fc7947 */ /* 0x000fc0000383ffff */
[----:B------:R-:W-:-:S00]  /*50c0*/  NOP ;  /* 0x0000000000007918 */ /* 0x000fc00000000000 */
        /* <DEDUP_REMOVED lines=11> */
.L_x_99:


//--------------------- .nv.shared._Z27flash_attn_2_fwd_f32_kernelPKfS0_S0_iiiiiifPfS1_S1_ --------------------------
	.section	.nv.shared._Z27flash_attn_2_fwd_f32_kernelPKfS0_S0_iiiiiifPfS1_S1_,"aw",@nobits
	.sectionflags	@""
	.align	16
	.zero		1024


//--------------------- .nv.shared.reserved.0     --------------------------
	.section	.nv.shared.reserved.0,"aw",@nobits
	.weak		__nv_reservedSMEM_offset_0_alias
	.size		__nv_reservedSMEM_offset_0_alias, 0, 64
	.other		__nv_reservedSMEM_offset_0_alias,@"STO_CUDA_RESERVED_SHARED STV_DEFAULT"
__nv_reservedSMEM_offset_0_alias:
	.zero		0
	.zero		64


//--------------------- .nv.constant0._Z27flash_attn_2_fwd_f32_kernelPKfS0_S0_iiiiiifPfS1_S1_ --------------------------
	.section	.nv.constant0._Z27flash_attn_2_fwd_f32_kernelPKfS0_S0_iiiiiifPfS1_S1_,"a",@progbits
	.sectionflags	@""
	.align	4
.nv.constant0._Z27flash_attn_2_fwd_f32_kernelPKfS0_S0_iiiiiifPfS1_S1_:
	.zero		976


//--------------------- SYMBOLS --------------------------

	.type		.nv.reservedSmem.offset0,@object
	.size		.nv.reservedSmem.offset0,0x4
	.type		.nv.reservedSmem.cap,@object
	.size		.nv.reservedSmem.cap,0x4
